	.target	sm_100a

	.elftype	@"ET_EXEC"


//--------------------- .note.nv.tkinfo           --------------------------
	.section	.note.nv.tkinfo,"",@"SHT_NOTE"
	.sectionflags	@"SHF_NOTE_NV_TKINFO"
	.tkinfo
        /*0018*/ 	.word	0x00000002
        /*0030*/ 	.string	""
        /*0030*/ 	.string	"ptxas"
        /*0030*/ 	.string	"Cuda compilation tools, release 13.0, V13.0.88"
        /*0030*/ 	.string	"Build cuda_13.0.r13.0/compiler.36424714_0"
        /*0030*/ 	.string	"-arch sm_100a -m 64 "



//--------------------- .note.nv.cuinfo           --------------------------
	.section	.note.nv.cuinfo,"",@"SHT_NOTE"
	.sectionflags	@"SHF_NOTE_NV_CUINFO"
        /*0018*/ 	.short	0x0002
        /*001a*/ 	.short	0x0064
        /*001c*/ 	.short	0x0082
	.zero		2


//--------------------- .nv.info                  --------------------------
	.section	.nv.info,"",@"SHT_CUDA_INFO"
	.align	4


	//----- nvinfo : EIATTR_REGCOUNT
	.align		4
        /*0000*/ 	.byte	0x04, 0x2f
        /*0002*/ 	.short	(.L_19 - .L_18)
	.align		4
.L_18:
        /*0004*/ 	.word	index@(_ZN7cutlass13device_kernelINS_4conv6kernel13ConvUniversalINS1_16ConvProblemShapeILNS1_8OperatorE2ELi2EEENS1_10collective14CollectiveConvINS1_47MainloopSm100TmaUmmaWarpSpecializedImplicitGemmILS5_2ELi27ELi2ELi1ELi2EN4cute5tupleIJNSA_1CILi2EEENSC_ILi1EEESE_EEEEENSB_IJNSC_ILi64EEENSB_IJSH_EEESI_EEENS_12float_e4m3_tESK_NSA_8TiledMMAINSA_8MMA_AtomIJNSA_10MMA_TraitsINSA_19SM100_MMA_F8F6F4_SSEJSK_SK_fSH_SH_NSA_17integral_constantINSA_4UMMA5MajorELSR_1EEESS_NSP_INSQ_7ScaleInELST_0EEESU_EEEEEENSA_6LayoutINSB_IJSE_SE_SE_EEENSB_IJNSC_ILi0EEESZ_SZ_EEEEENSB_IJNSA_10UnderscoreES12_S12_EEEEENS7_6detail27Sm100ImplicitGemmTileTraitsINSA_13SM90_TMA_LOADENSA_14ComposedLayoutINSA_7SwizzleILi2ELi4ELi3EEENSA_18smem_ptr_flag_bitsILi8EEENSX_INSB_IJSH_NSC_ILi8EEEEEENSB_IJSE_SH_EEEEEEEvEENS16_INSA_30SM90_TMA_LOAD_IM2COL_MULTICASTES1H_vEEEENS_8epilogue10collective18CollectiveEpilogueINS1M_23Sm100TmaWarpSpecializedILi1ELi1ELi32ELb0ELb0EEEJSJ_NSB_IJNSX_ISH_SE_EES1R_EEESK_NSB_IJlNSB_IJSE_llEEESZ_EEESK_S1U_NS1M_6fusion15FusionCallbacksIS1Q_NS1V_17LinearCombinationISK_fSK_fLNS_15FloatRoundStyleE2EEESJ_S1S_JEEENSA_5SM1004TMEM4LOAD26SM100_TMEM_LOAD_16dp32b32xES17_NS18_IS1A_S1C_NSX_INSB_IJS1D_SH_EEENSB_IJSH_SE_EEEEEEENSA_39AutoVectorizingCopyWithAssumedAlignmentILi128EEENSA_14SM90_TMA_STOREES28_S2A_S2A_EEEvvEEEEvNT_6ParamsE)
        /*0008*/ 	.word	0x0000007a


	//----- nvinfo : EIATTR_FRAME_SIZE
	.align		4
.L_19:
        /*000c*/ 	.byte	0x04, 0x11
        /*000e*/ 	.short	(.L_21 - .L_20)
	.align		4
.L_20:
        /*0010*/ 	.word	index@($__internal_2_$__cuda_sm10x_tcgen05_guardrail_trap_unallocated_columns_being_dealloced)
        /*0014*/ 	.word	0x00000008


	//----- nvinfo : EIATTR_FRAME_SIZE
	.align		4
.L_21:
        /*0018*/ 	.byte	0x04, 0x11
        /*001a*/ 	.short	(.L_23 - .L_22)
	.align		4
.L_22:
        /*001c*/ 	.word	index@($__internal_1_$__cuda_sm10x_tcgen05_guardrail_trap_phase_invalid_during_alloc)
        /*0020*/ 	.word	0x00000008


	//----- nvinfo : EIATTR_FRAME_SIZE
	.align		4
.L_23:
        /*0024*/ 	.byte	0x04, 0x11
        /*0026*/ 	.short	(.L_25 - .L_24)
	.align		4
.L_24:
        /*0028*/ 	.word	index@($__internal_0_$__cuda_sm10x_tcgen05_guardrail_trap_col_being_dealloced_not_returned_by_alloc)
        /*002c*/ 	.word	0x00000008


	//----- nvinfo : EIATTR_FRAME_SIZE
	.align		4
.L_25:
        /*0030*/ 	.byte	0x04, 0x11
        /*0032*/ 	.short	(.L_27 - .L_26)
	.align		4
.L_26:
        /*0034*/ 	.word	index@(_ZN7cutlass13device_kernelINS_4conv6kernel13ConvUniversalINS1_16ConvProblemShapeILNS1_8OperatorE2ELi2EEENS1_10collective14CollectiveConvINS1_47MainloopSm100TmaUmmaWarpSpecializedImplicitGemmILS5_2ELi27ELi2ELi1ELi2EN4cute5tupleIJNSA_1CILi2EEENSC_ILi1EEESE_EEEEENSB_IJNSC_ILi64EEENSB_IJSH_EEESI_EEENS_12float_e4m3_tESK_NSA_8TiledMMAINSA_8MMA_AtomIJNSA_10MMA_TraitsINSA_19SM100_MMA_F8F6F4_SSEJSK_SK_fSH_SH_NSA_17integral_constantINSA_4UMMA5MajorELSR_1EEESS_NSP_INSQ_7ScaleInELST_0EEESU_EEEEEENSA_6LayoutINSB_IJSE_SE_SE_EEENSB_IJNSC_ILi0EEESZ_SZ_EEEEENSB_IJNSA_10UnderscoreES12_S12_EEEEENS7_6detail27Sm100ImplicitGemmTileTraitsINSA_13SM90_TMA_LOADENSA_14ComposedLayoutINSA_7SwizzleILi2ELi4ELi3EEENSA_18smem_ptr_flag_bitsILi8EEENSX_INSB_IJSH_NSC_ILi8EEEEEENSB_IJSE_SH_EEEEEEEvEENS16_INSA_30SM90_TMA_LOAD_IM2COL_MULTICASTES1H_vEEEENS_8epilogue10collective18CollectiveEpilogueINS1M_23Sm100TmaWarpSpecializedILi1ELi1ELi32ELb0ELb0EEEJSJ_NSB_IJNSX_ISH_SE_EES1R_EEESK_NSB_IJlNSB_IJSE_llEEESZ_EEESK_S1U_NS1M_6fusion15FusionCallbacksIS1Q_NS1V_17LinearCombinationISK_fSK_fLNS_15FloatRoundStyleE2EEESJ_S1S_JEEENSA_5SM1004TMEM4LOAD26SM100_TMEM_LOAD_16dp32b32xES17_NS18_IS1A_S1C_NSX_INSB_IJS1D_SH_EEENSB_IJSH_SE_EEEEEEENSA_39AutoVectorizingCopyWithAssumedAlignmentILi128EEENSA_14SM90_TMA_STOREES28_S2A_S2A_EEEvvEEEEvNT_6ParamsE)
        /*0038*/ 	.word	0x00000008


	//----- nvinfo : EIATTR_MIN_STACK_SIZE
	.align		4
.L_27:
        /*003c*/ 	.byte	0x04, 0x12
        /*003e*/ 	.short	(.L_29 - .L_28)
	.align		4
.L_28:
        /*0040*/ 	.word	index@(_ZN7cutlass13device_kernelINS_4conv6kernel13ConvUniversalINS1_16ConvProblemShapeILNS1_8OperatorE2ELi2EEENS1_10collective14CollectiveConvINS1_47MainloopSm100TmaUmmaWarpSpecializedImplicitGemmILS5_2ELi27ELi2ELi1ELi2EN4cute5tupleIJNSA_1CILi2EEENSC_ILi1EEESE_EEEEENSB_IJNSC_ILi64EEENSB_IJSH_EEESI_EEENS_12float_e4m3_tESK_NSA_8TiledMMAINSA_8MMA_AtomIJNSA_10MMA_TraitsINSA_19SM100_MMA_F8F6F4_SSEJSK_SK_fSH_SH_NSA_17integral_constantINSA_4UMMA5MajorELSR_1EEESS_NSP_INSQ_7ScaleInELST_0EEESU_EEEEEENSA_6LayoutINSB_IJSE_SE_SE_EEENSB_IJNSC_ILi0EEESZ_SZ_EEEEENSB_IJNSA_10UnderscoreES12_S12_EEEEENS7_6detail27Sm100ImplicitGemmTileTraitsINSA_13SM90_TMA_LOADENSA_14ComposedLayoutINSA_7SwizzleILi2ELi4ELi3EEENSA_18smem_ptr_flag_bitsILi8EEENSX_INSB_IJSH_NSC_ILi8EEEEEENSB_IJSE_SH_EEEEEEEvEENS16_INSA_30SM90_TMA_LOAD_IM2COL_MULTICASTES1H_vEEEENS_8epilogue10collective18CollectiveEpilogueINS1M_23Sm100TmaWarpSpecializedILi1ELi1ELi32ELb0ELb0EEEJSJ_NSB_IJNSX_ISH_SE_EES1R_EEESK_NSB_IJlNSB_IJSE_llEEESZ_EEESK_S1U_NS1M_6fusion15FusionCallbacksIS1Q_NS1V_17LinearCombinationISK_fSK_fLNS_15FloatRoundStyleE2EEESJ_S1S_JEEENSA_5SM1004TMEM4LOAD26SM100_TMEM_LOAD_16dp32b32xES17_NS18_IS1A_S1C_NSX_INSB_IJS1D_SH_EEENSB_IJSH_SE_EEEEEEENSA_39AutoVectorizingCopyWithAssumedAlignmentILi128EEENSA_14SM90_TMA_STOREES28_S2A_S2A_EEEvvEEEEvNT_6ParamsE)
        /*0044*/ 	.word	0x00000008
.L_29:


//--------------------- .nv.compat                --------------------------
	.section	.nv.compat,"",@"SHT_CUDA_COMPAT_INFO"
	.align	4
        /*0000*/ 	.byte	0x02, 0x09, 0x01, 0x00, 0x02, 0x02, 0x02, 0x00, 0x02, 0x05, 0x05, 0x00, 0x03, 0x07, 0x01, 0x01
        /*0010*/ 	.byte	0x02, 0x03, 0x01, 0x00, 0x02, 0x06, 0x01, 0x00, 0x04, 0x0b, 0x08, 0x00, 0x09, 0x00, 0x00, 0x00
        /*0020*/ 	.byte	0x00, 0x00, 0x00, 0x00


//--------------------- .nv.info._ZN7cutlass13device_kernelINS_4conv6kernel13ConvUniversalINS1_16ConvProblemShapeILNS1_8OperatorE2ELi2EEENS1_10collective14CollectiveConvINS1_47MainloopSm100TmaUmmaWarpSpecializedImplicitGemmILS5_2ELi27ELi2ELi1ELi2EN4cute5tupleIJNSA_1CILi2EEENSC_ILi1EEESE_EEEEENSB_IJNSC_ILi64EEENSB_IJSH_EEESI_EEENS_12float_e4m3_tESK_NSA_8TiledMMAINSA_8MMA_AtomIJNSA_10MMA_TraitsINSA_19SM100_MMA_F8F6F4_SSEJSK_SK_fSH_SH_NSA_17integral_constantINSA_4UMMA5MajorELSR_1EEESS_NSP_INSQ_7ScaleInELST_0EEESU_EEEEEENSA_6LayoutINSB_IJSE_SE_SE_EEENSB_IJNSC_ILi0EEESZ_SZ_EEEEENSB_IJNSA_10UnderscoreES12_S12_EEEEENS7_6detail27Sm100ImplicitGemmTileTraitsINSA_13SM90_TMA_LOADENSA_14ComposedLayoutINSA_7SwizzleILi2ELi4ELi3EEENSA_18smem_ptr_flag_bitsILi8EEENSX_INSB_IJSH_NSC_ILi8EEEEEENSB_IJSE_SH_EEEEEEEvEENS16_INSA_30SM90_TMA_LOAD_IM2COL_MULTICASTES1H_vEEEENS_8epilogue10collective18CollectiveEpilogueINS1M_23Sm100TmaWarpSpecializedILi1ELi1ELi32ELb0ELb0EEEJSJ_NSB_IJNSX_ISH_SE_EES1R_EEESK_NSB_IJlNSB_IJSE_llEEESZ_EEESK_S1U_NS1M_6fusion15FusionCallbacksIS1Q_NS1V_17LinearCombinationISK_fSK_fLNS_15FloatRoundStyleE2EEESJ_S1S_JEEENSA_5SM1004TMEM4LOAD26SM100_TMEM_LOAD_16dp32b32xES17_NS18_IS1A_S1C_NSX_INSB_IJS1D_SH_EEENSB_IJSH_SE_EEEEEEENSA_39AutoVectorizingCopyWithAssumedAlignmentILi128EEENSA_14SM90_TMA_STOREES28_S2A_S2A_EEEvvEEEEvNT_6ParamsE --------------------------
	.section	.nv.info._ZN7cutlass13device_kernelINS_4conv6kernel13ConvUniversalINS1_16ConvProblemShapeILNS1_8OperatorE2ELi2EEENS1_10collective14CollectiveConvINS1_47MainloopSm100TmaUmmaWarpSpecializedImplicitGemmILS5_2ELi27ELi2ELi1ELi2EN4cute5tupleIJNSA_1CILi2EEENSC_ILi1EEESE_EEEEENSB_IJNSC_ILi64EEENSB_IJSH_EEESI_EEENS_12float_e4m3_tESK_NSA_8TiledMMAINSA_8MMA_AtomIJNSA_10MMA_TraitsINSA_19SM100_MMA_F8F6F4_SSEJSK_SK_fSH_SH_NSA_17integral_constantINSA_4UMMA5MajorELSR_1EEESS_NSP_INSQ_7ScaleInELST_0EEESU_EEEEEENSA_6LayoutINSB_IJSE_SE_SE_EEENSB_IJNSC_ILi0EEESZ_SZ_EEEEENSB_IJNSA_10UnderscoreES12_S12_EEEEENS7_6detail27Sm100ImplicitGemmTileTraitsINSA_13SM90_TMA_LOADENSA_14ComposedLayoutINSA_7SwizzleILi2ELi4ELi3EEENSA_18smem_ptr_flag_bitsILi8EEENSX_INSB_IJSH_NSC_ILi8EEEEEENSB_IJSE_SH_EEEEEEEvEENS16_INSA_30SM90_TMA_LOAD_IM2COL_MULTICASTES1H_vEEEENS_8epilogue10collective18CollectiveEpilogueINS1M_23Sm100TmaWarpSpecializedILi1ELi1ELi32ELb0ELb0EEEJSJ_NSB_IJNSX_ISH_SE_EES1R_EEESK_NSB_IJlNSB_IJSE_llEEESZ_EEESK_S1U_NS1M_6fusion15FusionCallbacksIS1Q_NS1V_17LinearCombinationISK_fSK_fLNS_15FloatRoundStyleE2EEESJ_S1S_JEEENSA_5SM1004TMEM4LOAD26SM100_TMEM_LOAD_16dp32b32xES17_NS18_IS1A_S1C_NSX_INSB_IJS1D_SH_EEENSB_IJSH_SE_EEEEEEENSA_39AutoVectorizingCopyWithAssumedAlignmentILi128EEENSA_14SM90_TMA_STOREES28_S2A_S2A_EEEvvEEEEvNT_6ParamsE,"",@"SHT_CUDA_INFO"
	.sectionflags	@""
	.align	4


	//----- nvinfo : EIATTR_CUDA_API_VERSION
	.align		4
        /*0000*/ 	.byte	0x04, 0x37
        /*0002*/ 	.short	(.L_31 - .L_30)
.L_30:
        /*0004*/ 	.word	0x00000082


	//----- nvinfo : EIATTR_KPARAM_INFO
	.align		4
.L_31:
        /*0008*/ 	.byte	0x04, 0x17
        /*000a*/ 	.short	(.L_33 - .L_32)
.L_32:
        /*000c*/ 	.word	0x00000000
        /*0010*/ 	.short	0x0000
        /*0012*/ 	.short	0x0000
        /*0014*/ 	.byte	0x00, 0xf0, 0x01, 0x20


	//----- nvinfo : EIATTR_AT_ENTRY_FRAGMENTS
	.align		4
.L_33:
        /*0018*/ 	.byte	0x04, 0x4f
        /*001a*/ 	.short	(.L_35 - .L_34)


	//   ....[0]....
.L_34:
        /*001c*/ 	.word	0x00000006


	//----- nvinfo : EIATTR_RESERVED_SMEM_USED
	.align		4
.L_35:
        /*0020*/ 	.byte	0x01, 0x41
	.zero		2


	//----- nvinfo : EIATTR_SPARSE_MMA_MASK
	.align		4
        /*0024*/ 	.byte	0x03, 0x50
        /*0026*/ 	.short	0x0000


	//----- nvinfo : EIATTR_TCGEN05_1CTA_USED
	.align		4
        /*0028*/ 	.byte	0x01, 0x51
	.zero		2


	//----- nvinfo : EIATTR_MAXREG_COUNT
	.align		4
        /*002c*/ 	.byte	0x03, 0x1b
        /*002e*/ 	.short	0x00ff


	//----- nvinfo : EIATTR_NUM_BARRIERS
	.align		4
        /*0030*/ 	.byte	0x02, 0x4c
        /*0032*/ 	.byte	0x07
	.zero		1


	//----- nvinfo : EIATTR_EXTERNS
	.align		4
        /*0034*/ 	.byte	0x04, 0x0f
        /*0036*/ 	.short	(.L_37 - .L_36)


	//   ....[0]....
	.align		4
.L_36:
        /*0038*/ 	.word	index@(__assertfail)


	//----- nvinfo : EIATTR_MERCURY_ISA_VERSION
	.align		4
.L_37:
        /*003c*/ 	.byte	0x03, 0x5f
        /*003e*/ 	.short	0x0101


	//----- nvinfo : EIATTR_INT_WARP_WIDE_INSTR_OFFSETS
	.align		4
        /*0040*/ 	.byte	0x04, 0x31
        /*0042*/ 	.short	(.L_39 - .L_38)


	//   ....[0]....
.L_38:
        /*0044*/ 	.word	0x00004a70


	//   ....[1]....
        /*0048*/ 	.word	0x00004a90


	//   ....[2]....
        /*004c*/ 	.word	0x00004ac0


	//   ....[3]....
        /*0050*/ 	.word	0x000058a0


	//   ....[4]....
        /*0054*/ 	.word	0x00007930


	//----- nvinfo : EIATTR_COOP_GROUP_MASK_REGIDS
	.align		4
.L_39:
        /*0058*/ 	.byte	0x04, 0x29
        /*005a*/ 	.short	(.L_41 - .L_40)


	//   ....[0]....
.L_40:
        /*005c*/ 	.word	0xffffffff


	//   ....[1]....
        /*0060*/ 	.word	0xffffffff


	//   ....[2]....
        /*0064*/ 	.word	0xffffffff


	//   ....[3]....
        /*0068*/ 	.word	0xffffffff


	//   ....[4]....
        /*006c*/ 	.word	0xffffffff


	//   ....[5]....
        /*0070*/ 	.word	0xffffffff


	//   ....[6]....
        /*0074*/ 	.word	0xffffffff


	//   ....[7]....
        /*0078*/ 	.word	0xffffffff


	//   ....[8]....
        /*007c*/ 	.word	0xffffffff


	//   ....[9]....
        /*0080*/ 	.word	0xffffffff


	//   ....[10]....
        /*0084*/ 	.word	0xffffffff


	//   ....[11]....
        /*0088*/ 	.word	0xffffffff


	//   ....[12]....
        /*008c*/ 	.word	0xffffffff


	//----- nvinfo : EIATTR_COOP_GROUP_INSTR_OFFSETS
	.align		4
.L_41:
        /*0090*/ 	.byte	0x04, 0x28
        /*0092*/ 	.short	(.L_43 - .L_42)


	//   ....[0]....
.L_42:
        /*0094*/ 	.word	0x000000a0


	//   ....[1]....
        /*0098*/ 	.word	0x000004e0


	//   ....[2]....
        /*009c*/ 	.word	0x00000980


	//   ....[3]....
        /*00a0*/ 	.word	0x00000ac0


	//   ....[4]....
        /*00a4*/ 	.word	0x00000bc0


	//   ....[5]....
        /*00a8*/ 	.word	0x00000d10


	//   ....[6]....
        /*00ac*/ 	.word	0x00000f10


	//   ....[7]....
        /*00b0*/ 	.word	0x000026f0


	//   ....[8]....
        /*00b4*/ 	.word	0x00003eb0


	//   ....[9]....
        /*00b8*/ 	.word	0x000040c0


	//   ....[10]....
        /*00bc*/ 	.word	0x000040f0


	//   ....[11]....
        /*00c0*/ 	.word	0x00004950


	//   ....[12]....
        /*00c4*/ 	.word	0x00004b90


	//----- nvinfo : EIATTR_VRC_CTA_INIT_COUNT
	.align		4
.L_43:
        /*00c8*/ 	.byte	0x02, 0x4a
        /*00ca*/ 	.byte	0x80
	.zero		1


	//----- nvinfo : EIATTR_SYSCALL_OFFSETS
	.align		4
        /*00cc*/ 	.byte	0x04, 0x46
        /*00ce*/ 	.short	(.L_45 - .L_44)


	//   ....[0]....
.L_44:
        /*00d0*/ 	.word	0x00006590


	//   ....[1]....
        /*00d4*/ 	.word	0x000066d0


	//   ....[2]....
        /*00d8*/ 	.word	0x00006de0


	//----- nvinfo : EIATTR_MBARRIER_INSTR_OFFSETS
	.align		4
.L_45:
        /*00dc*/ 	.byte	0x04, 0x39
        /*00de*/ 	.short	(.L_47 - .L_46)


	//   ....[0]....
.L_46:
        /*00e0*/ 	.word	0x00000600
        /*00e4*/ 	.word	0x000000ff
        /*00e8*/ 	.word	0x00000000
        /*00ec*/ 	.short	0x0100
        /*00ee*/ 	.byte	0x07
	.zero		1


	//   ....[1]....
        /*00f0*/ 	.word	0x00000610
        /*00f4*/ 	.word	0x000000ff
        /*00f8*/ 	.word	0x000000d8
        /*00fc*/ 	.short	0x0100
        /*00fe*/ 	.byte	0x07
	.zero		1


	//   ....[2]....
        /*0100*/ 	.word	0x00000620
        /*0104*/ 	.word	0x000000ff
        /*0108*/ 	.word	0x00000008
        /*010c*/ 	.short	0x0100
        /*010e*/ 	.byte	0x07
	.zero		1


	//   ....[3]....
        /*0110*/ 	.word	0x00000630
        /*0114*/ 	.word	0x000000ff
        /*0118*/ 	.word	0x000000e0
        /*011c*/ 	.short	0x0100
        /*011e*/ 	.byte	0x07
	.zero		1


	//   ....[4]....
        /*0120*/ 	.word	0x00000640
        /*0124*/ 	.word	0x000000ff
        /*0128*/ 	.word	0x00000010
        /*012c*/ 	.short	0x0100
        /*012e*/ 	.byte	0x07
	.zero		1


	//   ....[5]....
        /*0130*/ 	.word	0x00000650
        /*0134*/ 	.word	0x000000ff
        /*0138*/ 	.word	0x000000e8
        /*013c*/ 	.short	0x0100
        /*013e*/ 	.byte	0x07
	.zero		1


	//   ....[6]....
        /*0140*/ 	.word	0x00000660
        /*0144*/ 	.word	0x000000ff
        /*0148*/ 	.word	0x00000018
        /*014c*/ 	.short	0x0100
        /*014e*/ 	.byte	0x07
	.zero		1


	//   ....[7]....
        /*0150*/ 	.word	0x00000670
        /*0154*/ 	.word	0x000000ff
        /*0158*/ 	.word	0x000000f0
        /*015c*/ 	.short	0x0100
        /*015e*/ 	.byte	0x07
	.zero		1


	//   ....[8]....
        /*0160*/ 	.word	0x00000680
        /*0164*/ 	.word	0x000000ff
        /*0168*/ 	.word	0x00000020
        /*016c*/ 	.short	0x0100
        /*016e*/ 	.byte	0x07
	.zero		1


	//   ....[9]....
        /*0170*/ 	.word	0x00000690
        /*0174*/ 	.word	0x000000ff
        /*0178*/ 	.word	0x000000f8
        /*017c*/ 	.short	0x0100
        /*017e*/ 	.byte	0x07
	.zero		1


	//   ....[10]....
        /*0180*/ 	.word	0x000006a0
        /*0184*/ 	.word	0x000000ff
        /*0188*/ 	.word	0x00000028
        /*018c*/ 	.short	0x0100
        /*018e*/ 	.byte	0x07
	.zero		1


	//   ....[11]....
        /*0190*/ 	.word	0x000006b0
        /*0194*/ 	.word	0x000000ff
        /*0198*/ 	.word	0x00000100
        /*019c*/ 	.short	0x0100
        /*019e*/ 	.byte	0x07
	.zero		1


	//   ....[12]....
        /*01a0*/ 	.word	0x000006c0
        /*01a4*/ 	.word	0x000000ff
        /*01a8*/ 	.word	0x00000030
        /*01ac*/ 	.short	0x0100
        /*01ae*/ 	.byte	0x07
	.zero		1


	//   ....[13]....
        /*01b0*/ 	.word	0x000006d0
        /*01b4*/ 	.word	0x000000ff
        /*01b8*/ 	.word	0x00000108
        /*01bc*/ 	.short	0x0100
        /*01be*/ 	.byte	0x07
	.zero		1


	//   ....[14]....
        /*01c0*/ 	.word	0x000006e0
        /*01c4*/ 	.word	0x000000ff
        /*01c8*/ 	.word	0x00000038
        /*01cc*/ 	.short	0x0100
        /*01ce*/ 	.byte	0x07
	.zero		1


	//   ....[15]....
        /*01d0*/ 	.word	0x000006f0
        /*01d4*/ 	.word	0x000000ff
        /*01d8*/ 	.word	0x00000110
        /*01dc*/ 	.short	0x0100
        /*01de*/ 	.byte	0x07
	.zero		1


	//   ....[16]....
        /*01e0*/ 	.word	0x00000700
        /*01e4*/ 	.word	0x000000ff
        /*01e8*/ 	.word	0x00000040
        /*01ec*/ 	.short	0x0100
        /*01ee*/ 	.byte	0x07
	.zero		1


	//   ....[17]....
        /*01f0*/ 	.word	0x00000710
        /*01f4*/ 	.word	0x000000ff
        /*01f8*/ 	.word	0x00000118
        /*01fc*/ 	.short	0x0100
        /*01fe*/ 	.byte	0x07
	.zero		1


	//   ....[18]....
        /*0200*/ 	.word	0x00000720
        /*0204*/ 	.word	0x000000ff
        /*0208*/ 	.word	0x00000048
        /*020c*/ 	.short	0x0100
        /*020e*/ 	.byte	0x07
	.zero		1


	//   ....[19]....
        /*0210*/ 	.word	0x00000730
        /*0214*/ 	.word	0x000000ff
        /*0218*/ 	.word	0x00000120
        /*021c*/ 	.short	0x0100
        /*021e*/ 	.byte	0x07
	.zero		1


	//   ....[20]....
        /*0220*/ 	.word	0x00000740
        /*0224*/ 	.word	0x000000ff
        /*0228*/ 	.word	0x00000050
        /*022c*/ 	.short	0x0100
        /*022e*/ 	.byte	0x07
	.zero		1


	//   ....[21]....
        /*0230*/ 	.word	0x00000750
        /*0234*/ 	.word	0x000000ff
        /*0238*/ 	.word	0x00000128
        /*023c*/ 	.short	0x0100
        /*023e*/ 	.byte	0x07
	.zero		1


	//   ....[22]....
        /*0240*/ 	.word	0x00000760
        /*0244*/ 	.word	0x000000ff
        /*0248*/ 	.word	0x00000058
        /*024c*/ 	.short	0x0100
        /*024e*/ 	.byte	0x07
	.zero		1


	//   ....[23]....
        /*0250*/ 	.word	0x00000770
        /*0254*/ 	.word	0x000000ff
        /*0258*/ 	.word	0x00000130
        /*025c*/ 	.short	0x0100
        /*025e*/ 	.byte	0x07
	.zero		1


	//   ....[24]....
        /*0260*/ 	.word	0x00000780
        /*0264*/ 	.word	0x000000ff
        /*0268*/ 	.word	0x00000060
        /*026c*/ 	.short	0x0100
        /*026e*/ 	.byte	0x07
	.zero		1


	//   ....[25]....
        /*0270*/ 	.word	0x00000790
        /*0274*/ 	.word	0x000000ff
        /*0278*/ 	.word	0x00000138
        /*027c*/ 	.short	0x0100
        /*027e*/ 	.byte	0x07
	.zero		1


	//   ....[26]....
        /*0280*/ 	.word	0x000007a0
        /*0284*/ 	.word	0x000000ff
        /*0288*/ 	.word	0x00000068
        /*028c*/ 	.short	0x0100
        /*028e*/ 	.byte	0x07
	.zero		1


	//   ....[27]....
        /*0290*/ 	.word	0x000007b0
        /*0294*/ 	.word	0x000000ff
        /*0298*/ 	.word	0x00000140
        /*029c*/ 	.short	0x0100
        /*029e*/ 	.byte	0x07
	.zero		1


	//   ....[28]....
        /*02a0*/ 	.word	0x000007c0
        /*02a4*/ 	.word	0x000000ff
        /*02a8*/ 	.word	0x00000070
        /*02ac*/ 	.short	0x0100
        /*02ae*/ 	.byte	0x07
	.zero		1


	//   ....[29]....
        /*02b0*/ 	.word	0x000007d0
        /*02b4*/ 	.word	0x000000ff
        /*02b8*/ 	.word	0x00000148
        /*02bc*/ 	.short	0x0100
        /*02be*/ 	.byte	0x07
	.zero		1


	//   ....[30]....
        /*02c0*/ 	.word	0x000007e0
        /*02c4*/ 	.word	0x000000ff
        /*02c8*/ 	.word	0x00000078
        /*02cc*/ 	.short	0x0100
        /*02ce*/ 	.byte	0x07
	.zero		1


	//   ....[31]....
        /*02d0*/ 	.word	0x000007f0
        /*02d4*/ 	.word	0x000000ff
        /*02d8*/ 	.word	0x00000150
        /*02dc*/ 	.short	0x0100
        /*02de*/ 	.byte	0x07
	.zero		1


	//   ....[32]....
        /*02e0*/ 	.word	0x00000800
        /*02e4*/ 	.word	0x000000ff
        /*02e8*/ 	.word	0x00000080
        /*02ec*/ 	.short	0x0100
        /*02ee*/ 	.byte	0x07
	.zero		1


	//   ....[33]....
        /*02f0*/ 	.word	0x00000810
        /*02f4*/ 	.word	0x000000ff
        /*02f8*/ 	.word	0x00000158
        /*02fc*/ 	.short	0x0100
        /*02fe*/ 	.byte	0x07
	.zero		1


	//   ....[34]....
        /*0300*/ 	.word	0x00000820
        /*0304*/ 	.word	0x000000ff
        /*0308*/ 	.word	0x00000088
        /*030c*/ 	.short	0x0100
        /*030e*/ 	.byte	0x07
	.zero		1


	//   ....[35]....
        /*0310*/ 	.word	0x00000830
        /*0314*/ 	.word	0x000000ff
        /*0318*/ 	.word	0x00000160
        /*031c*/ 	.short	0x0100
        /*031e*/ 	.byte	0x07
	.zero		1


	//   ....[36]....
        /*0320*/ 	.word	0x00000840
        /*0324*/ 	.word	0x000000ff
        /*0328*/ 	.word	0x00000090
        /*032c*/ 	.short	0x0100
        /*032e*/ 	.byte	0x07
	.zero		1


	//   ....[37]....
        /*0330*/ 	.word	0x00000850
        /*0334*/ 	.word	0x000000ff
        /*0338*/ 	.word	0x00000168
        /*033c*/ 	.short	0x0100
        /*033e*/ 	.byte	0x07
	.zero		1


	//   ....[38]....
        /*0340*/ 	.word	0x00000860
        /*0344*/ 	.word	0x000000ff
        /*0348*/ 	.word	0x00000098
        /*034c*/ 	.short	0x0100
        /*034e*/ 	.byte	0x07
	.zero		1


	//   ....[39]....
        /*0350*/ 	.word	0x00000870
        /*0354*/ 	.word	0x000000ff
        /*0358*/ 	.word	0x00000170
        /*035c*/ 	.short	0x0100
        /*035e*/ 	.byte	0x07
	.zero		1


	//   ....[40]....
        /*0360*/ 	.word	0x00000880
        /*0364*/ 	.word	0x000000ff
        /*0368*/ 	.word	0x000000a0
        /*036c*/ 	.short	0x0100
        /*036e*/ 	.byte	0x07
	.zero		1


	//   ....[41]....
        /*0370*/ 	.word	0x00000890
        /*0374*/ 	.word	0x000000ff
        /*0378*/ 	.word	0x00000178
        /*037c*/ 	.short	0x0100
        /*037e*/ 	.byte	0x07
	.zero		1


	//   ....[42]....
        /*0380*/ 	.word	0x000008a0
        /*0384*/ 	.word	0x000000ff
        /*0388*/ 	.word	0x000000a8
        /*038c*/ 	.short	0x0100
        /*038e*/ 	.byte	0x07
	.zero		1


	//   ....[43]....
        /*0390*/ 	.word	0x000008b0
        /*0394*/ 	.word	0x000000ff
        /*0398*/ 	.word	0x00000180
        /*039c*/ 	.short	0x0100
        /*039e*/ 	.byte	0x07
	.zero		1


	//   ....[44]....
        /*03a0*/ 	.word	0x000008c0
        /*03a4*/ 	.word	0x000000ff
        /*03a8*/ 	.word	0x000000b0
        /*03ac*/ 	.short	0x0100
        /*03ae*/ 	.byte	0x07
	.zero		1


	//   ....[45]....
        /*03b0*/ 	.word	0x000008d0
        /*03b4*/ 	.word	0x000000ff
        /*03b8*/ 	.word	0x00000188
        /*03bc*/ 	.short	0x0100
        /*03be*/ 	.byte	0x07
	.zero		1


	//   ....[46]....
        /*03c0*/ 	.word	0x000008e0
        /*03c4*/ 	.word	0x000000ff
        /*03c8*/ 	.word	0x000000b8
        /*03cc*/ 	.short	0x0100
        /*03ce*/ 	.byte	0x07
	.zero		1


	//   ....[47]....
        /*03d0*/ 	.word	0x000008f0
        /*03d4*/ 	.word	0x000000ff
        /*03d8*/ 	.word	0x00000190
        /*03dc*/ 	.short	0x0100
        /*03de*/ 	.byte	0x07
	.zero		1


	//   ....[48]....
        /*03e0*/ 	.word	0x00000900
        /*03e4*/ 	.word	0x000000ff
        /*03e8*/ 	.word	0x000000c0
        /*03ec*/ 	.short	0x0100
        /*03ee*/ 	.byte	0x07
	.zero		1


	//   ....[49]....
        /*03f0*/ 	.word	0x00000910
        /*03f4*/ 	.word	0x000000ff
        /*03f8*/ 	.word	0x00000198
        /*03fc*/ 	.short	0x0100
        /*03fe*/ 	.byte	0x07
	.zero		1


	//   ....[50]....
        /*0400*/ 	.word	0x00000920
        /*0404*/ 	.word	0x000000ff
        /*0408*/ 	.word	0x000000c8
        /*040c*/ 	.short	0x0100
        /*040e*/ 	.byte	0x07
	.zero		1


	//   ....[51]....
        /*0410*/ 	.word	0x00000930
        /*0414*/ 	.word	0x000000ff
        /*0418*/ 	.word	0x000001a0
        /*041c*/ 	.short	0x0100
        /*041e*/ 	.byte	0x07
	.zero		1


	//   ....[52]....
        /*0420*/ 	.word	0x00000940
        /*0424*/ 	.word	0x000000ff
        /*0428*/ 	.word	0x000000d0
        /*042c*/ 	.short	0x0100
        /*042e*/ 	.byte	0x07
	.zero		1


	//   ....[53]....
        /*0430*/ 	.word	0x00000950
        /*0434*/ 	.word	0x000000ff
        /*0438*/ 	.word	0x000001a8
        /*043c*/ 	.short	0x0100
        /*043e*/ 	.byte	0x07
	.zero		1


	//   ....[54]....
        /*0440*/ 	.word	0x00000a90
        /*0444*/ 	.word	0x000000ff
        /*0448*/ 	.word	0x000001b0
        /*044c*/ 	.short	0x0100
        /*044e*/ 	.byte	0x07
	.zero		1


	//   ....[55]....
        /*0450*/ 	.word	0x00000aa0
        /*0454*/ 	.word	0x000000ff
        /*0458*/ 	.word	0x000001b8
        /*045c*/ 	.short	0x0100
        /*045e*/ 	.byte	0x07
	.zero		1


	//   ....[56]....
        /*0460*/ 	.word	0x00000b90
        /*0464*/ 	.word	0x000000ff
        /*0468*/ 	.word	0x000001c0
        /*046c*/ 	.short	0x0100
        /*046e*/ 	.byte	0x06
	.zero		1


	//   ....[57]....
        /*0470*/ 	.word	0x00000ba0
        /*0474*/ 	.word	0x000000ff
        /*0478*/ 	.word	0x000001c8
        /*047c*/ 	.short	0x0100
        /*047e*/ 	.byte	0x06
	.zero		1


	//   ....[58]....
        /*0480*/ 	.word	0x00000ce0
        /*0484*/ 	.word	0x000000ff
        /*0488*/ 	.word	0x000001d0
        /*048c*/ 	.short	0x0100
        /*048e*/ 	.byte	0x06
	.zero		1


	//   ....[59]....
        /*0490*/ 	.word	0x00000cf0
        /*0494*/ 	.word	0x000000ff
        /*0498*/ 	.word	0x000001d8
        /*049c*/ 	.short	0x0100
        /*049e*/ 	.byte	0x06
	.zero		1


	//   ....[60]....
        /*04a0*/ 	.word	0x00000e20
        /*04a4*/ 	.word	0x000000ff
        /*04a8*/ 	.word	0x000001e0
        /*04ac*/ 	.short	0x0100
        /*04ae*/ 	.byte	0x07
	.zero		1


	//   ....[61]....
        /*04b0*/ 	.word	0x00000e30
        /*04b4*/ 	.word	0x000000ff
        /*04b8*/ 	.word	0x000001f0
        /*04bc*/ 	.short	0x0100
        /*04be*/ 	.byte	0x07
	.zero		1


	//   ....[62]....
        /*04c0*/ 	.word	0x00000e40
        /*04c4*/ 	.word	0x000000ff
        /*04c8*/ 	.word	0x000001e8
        /*04cc*/ 	.short	0x0100
        /*04ce*/ 	.byte	0x07
	.zero		1


	//   ....[63]....
        /*04d0*/ 	.word	0x00000e50
        /*04d4*/ 	.word	0x000000ff
        /*04d8*/ 	.word	0x000001f8
        /*04dc*/ 	.short	0x0100
        /*04de*/ 	.byte	0x07
	.zero		1


	//   ....[64]....
        /*04e0*/ 	.word	0x00001ac0
        /*04e4*/ 	.word	0x000000ff
        /*04e8*/ 	.word	0x000000d8
        /*04ec*/ 	.short	0x010a
        /*04ee*/ 	.byte	0x04
	.zero		1


	//   ....[65]....
        /*04f0*/ 	.word	0x00001da0
        /*04f4*/ 	.word	0x000000ff
        /*04f8*/ 	.word	0x000000d8
        /*04fc*/ 	.short	0x010a
        /*04fe*/ 	.byte	0x1d
	.zero		1


	//   ....[66]....
        /*0500*/ 	.word	0x00001f60
        /*0504*/ 	.word	0x000000ff
        /*0508*/ 	.word	0x000000d8
        /*050c*/ 	.short	0x010a
        /*050e*/ 	.byte	0x11
	.zero		1


	//   ....[67]....
        /*0510*/ 	.word	0x000021a0
        /*0514*/ 	.word	0x000000ff
        /*0518*/ 	.word	0x000001c8
        /*051c*/ 	.short	0x0101
        /*051e*/ 	.byte	0x25
	.zero		1


	//   ....[68]....
        /*0520*/ 	.word	0x000021c0
        /*0524*/ 	.word	0x000000ff
        /*0528*/ 	.word	0x000000d8
        /*052c*/ 	.short	0x010a
        /*052e*/ 	.byte	0x04
	.zero		1


	//   ....[69]....
        /*0530*/ 	.word	0x000022f0
        /*0534*/ 	.word	0x000000ff
        /*0538*/ 	.word	0x000000d8
        /*053c*/ 	.short	0x010a
        /*053e*/ 	.byte	0x21
	.zero		1


	//   ....[70]....
        /*0540*/ 	.word	0x000024b0
        /*0544*/ 	.word	0x000000ff
        /*0548*/ 	.word	0x000000d8
        /*054c*/ 	.short	0x010a
        /*054e*/ 	.byte	0x09
	.zero		1


	//   ....[71]....
        /*0550*/ 	.word	0x00002700
        /*0554*/ 	.word	0x000000ff
        /*0558*/ 	.word	0x000001d0
        /*055c*/ 	.short	0x010a
        /*055e*/ 	.byte	0x25
	.zero		1


	//   ....[72]....
        /*0560*/ 	.word	0x000027c0
        /*0564*/ 	.word	0x000000ff
        /*0568*/ 	.word	0x00000000
        /*056c*/ 	.short	0x0101
        /*056e*/ 	.byte	0x04
	.zero		1


	//   ....[73]....
        /*0570*/ 	.word	0x00002ca0
        /*0574*/ 	.word	0x000000ff
        /*0578*/ 	.word	0x00000000
        /*057c*/ 	.short	0x010a
        /*057e*/ 	.byte	0x04
	.zero		1


	//   ....[74]....
        /*0580*/ 	.word	0x00002d30
        /*0584*/ 	.word	0x000000ff
        /*0588*/ 	.word	0x00000000
        /*058c*/ 	.short	0x010a
        /*058e*/ 	.byte	0x04
	.zero		1


	//   ....[75]....
        /*0590*/ 	.word	0x00002dc0
        /*0594*/ 	.word	0x000000ff
        /*0598*/ 	.word	0x00000000
        /*059c*/ 	.short	0x010a
        /*059e*/ 	.byte	0x04
	.zero		1


	//   ....[76]....
        /*05a0*/ 	.word	0x00002e50
        /*05a4*/ 	.word	0x000000ff
        /*05a8*/ 	.word	0x00000000
        /*05ac*/ 	.short	0x010a
        /*05ae*/ 	.byte	0x04
	.zero		1


	//   ....[77]....
        /*05b0*/ 	.word	0x00002ee0
        /*05b4*/ 	.word	0x000000ff
        /*05b8*/ 	.word	0x00000000
        /*05bc*/ 	.short	0x010a
        /*05be*/ 	.byte	0x04
	.zero		1


	//   ....[78]....
        /*05c0*/ 	.word	0x00002f70
        /*05c4*/ 	.word	0x000000ff
        /*05c8*/ 	.word	0x00000000
        /*05cc*/ 	.short	0x010a
        /*05ce*/ 	.byte	0x04
	.zero		1


	//   ....[79]....
        /*05d0*/ 	.word	0x00003000
        /*05d4*/ 	.word	0x000000ff
        /*05d8*/ 	.word	0x00000000
        /*05dc*/ 	.short	0x010a
        /*05de*/ 	.byte	0x04
	.zero		1


	//   ....[80]....
        /*05e0*/ 	.word	0x00003090
        /*05e4*/ 	.word	0x000000ff
        /*05e8*/ 	.word	0x00000000
        /*05ec*/ 	.short	0x010a
        /*05ee*/ 	.byte	0x04
	.zero		1


	//   ....[81]....
        /*05f0*/ 	.word	0x00003120
        /*05f4*/ 	.word	0x000000ff
        /*05f8*/ 	.word	0x00000000
        /*05fc*/ 	.short	0x010a
        /*05fe*/ 	.byte	0x04
	.zero		1


	//   ....[82]....
        /*0600*/ 	.word	0x000031b0
        /*0604*/ 	.word	0x000000ff
        /*0608*/ 	.word	0x00000000
        /*060c*/ 	.short	0x010a
        /*060e*/ 	.byte	0x04
	.zero		1


	//   ....[83]....
        /*0610*/ 	.word	0x00003240
        /*0614*/ 	.word	0x000000ff
        /*0618*/ 	.word	0x00000000
        /*061c*/ 	.short	0x010a
        /*061e*/ 	.byte	0x04
	.zero		1


	//   ....[84]....
        /*0620*/ 	.word	0x000032d0
        /*0624*/ 	.word	0x000000ff
        /*0628*/ 	.word	0x00000000
        /*062c*/ 	.short	0x010a
        /*062e*/ 	.byte	0x04
	.zero		1


	//   ....[85]....
        /*0630*/ 	.word	0x00003360
        /*0634*/ 	.word	0x000000ff
        /*0638*/ 	.word	0x00000000
        /*063c*/ 	.short	0x010a
        /*063e*/ 	.byte	0x04
	.zero		1


	//   ....[86]....
        /*0640*/ 	.word	0x000033f0
        /*0644*/ 	.word	0x000000ff
        /*0648*/ 	.word	0x00000000
        /*064c*/ 	.short	0x010a
        /*064e*/ 	.byte	0x04
	.zero		1


	//   ....[87]....
        /*0650*/ 	.word	0x00003480
        /*0654*/ 	.word	0x000000ff
        /*0658*/ 	.word	0x00000000
        /*065c*/ 	.short	0x010a
        /*065e*/ 	.byte	0x04
	.zero		1


	//   ....[88]....
        /*0660*/ 	.word	0x00003510
        /*0664*/ 	.word	0x000000ff
        /*0668*/ 	.word	0x00000000
        /*066c*/ 	.short	0x010a
        /*066e*/ 	.byte	0x04
	.zero		1


	//   ....[89]....
        /*0670*/ 	.word	0x000035a0
        /*0674*/ 	.word	0x000000ff
        /*0678*/ 	.word	0x00000000
        /*067c*/ 	.short	0x010a
        /*067e*/ 	.byte	0x04
	.zero		1


	//   ....[90]....
        /*0680*/ 	.word	0x00003630
        /*0684*/ 	.word	0x000000ff
        /*0688*/ 	.word	0x00000000
        /*068c*/ 	.short	0x010a
        /*068e*/ 	.byte	0x04
	.zero		1


	//   ....[91]....
        /*0690*/ 	.word	0x000036c0
        /*0694*/ 	.word	0x000000ff
        /*0698*/ 	.word	0x00000000
        /*069c*/ 	.short	0x010a
        /*069e*/ 	.byte	0x04
	.zero		1


	//   ....[92]....
        /*06a0*/ 	.word	0x00003750
        /*06a4*/ 	.word	0x000000ff
        /*06a8*/ 	.word	0x00000000
        /*06ac*/ 	.short	0x010a
        /*06ae*/ 	.byte	0x04
	.zero		1


	//   ....[93]....
        /*06b0*/ 	.word	0x000037e0
        /*06b4*/ 	.word	0x000000ff
        /*06b8*/ 	.word	0x00000000
        /*06bc*/ 	.short	0x010a
        /*06be*/ 	.byte	0x04
	.zero		1


	//   ....[94]....
        /*06c0*/ 	.word	0x00003870
        /*06c4*/ 	.word	0x000000ff
        /*06c8*/ 	.word	0x00000000
        /*06cc*/ 	.short	0x010a
        /*06ce*/ 	.byte	0x04
	.zero		1


	//   ....[95]....
        /*06d0*/ 	.word	0x00003900
        /*06d4*/ 	.word	0x000000ff
        /*06d8*/ 	.word	0x00000000
        /*06dc*/ 	.short	0x010a
        /*06de*/ 	.byte	0x04
	.zero		1


	//   ....[96]....
        /*06e0*/ 	.word	0x00003990
        /*06e4*/ 	.word	0x000000ff
        /*06e8*/ 	.word	0x00000000
        /*06ec*/ 	.short	0x010a
        /*06ee*/ 	.byte	0x04
	.zero		1


	//   ....[97]....
        /*06f0*/ 	.word	0x00003a20
        /*06f4*/ 	.word	0x000000ff
        /*06f8*/ 	.word	0x00000000
        /*06fc*/ 	.short	0x010a
        /*06fe*/ 	.byte	0x04
	.zero		1


	//   ....[98]....
        /*0700*/ 	.word	0x00003ab0
        /*0704*/ 	.word	0x000000ff
        /*0708*/ 	.word	0x00000000
        /*070c*/ 	.short	0x010a
        /*070e*/ 	.byte	0x04
	.zero		1


	//   ....[99]....
        /*0710*/ 	.word	0x00003b50
        /*0714*/ 	.word	0x00000000
        /*0718*/ 	.word	0x00000000
        /*071c*/ 	.short	0x010a
        /*071e*/ 	.byte	0xff
	.zero		1


	//   ....[100]....
        /*0720*/ 	.word	0x00003c80
        /*0724*/ 	.word	0x000000ff
        /*0728*/ 	.word	0x000001d8
        /*072c*/ 	.short	0x010a
        /*072e*/ 	.byte	0x28
	.zero		1


	//   ....[101]....
        /*0730*/ 	.word	0x00003d20
        /*0734*/ 	.word	0x000000ff
        /*0738*/ 	.word	0x000001d0
        /*073c*/ 	.short	0x010a
        /*073e*/ 	.byte	0x28
	.zero		1


	//   ....[102]....
        /*0740*/ 	.word	0x00003dc0
        /*0744*/ 	.word	0x000000ff
        /*0748*/ 	.word	0x00000000
        /*074c*/ 	.short	0x0101
        /*074e*/ 	.byte	0x06
	.zero		1


	//   ....[103]....
        /*0750*/ 	.word	0x00003e00
        /*0754*/ 	.word	0x000000ff
        /*0758*/ 	.word	0x000001d8
        /*075c*/ 	.short	0x0106
        /*075e*/ 	.byte	0x28
	.zero		1


	//   ....[104]....
        /*0760*/ 	.word	0x00003e40
        /*0764*/ 	.word	0x00000000
        /*0768*/ 	.word	0x000001d8
        /*076c*/ 	.short	0x010a
        /*076e*/ 	.byte	0xff
	.zero		1


	//   ....[105]....
        /*0770*/ 	.word	0x00004350
        /*0774*/ 	.word	0x000000ff
        /*0778*/ 	.word	0x000001d0
        /*077c*/ 	.short	0x010a
        /*077e*/ 	.byte	0x07
	.zero		1


	//   ....[106]....
        /*0780*/ 	.word	0x00004400
        /*0784*/ 	.word	0x000000ff
        /*0788*/ 	.word	0x00000000
        /*078c*/ 	.short	0x0101
        /*078e*/ 	.byte	0x05
	.zero		1


	//   ....[107]....
        /*0790*/ 	.word	0x00004410
        /*0794*/ 	.word	0x000000ff
        /*0798*/ 	.word	0x000001f0
        /*079c*/ 	.short	0x010a
        /*079e*/ 	.byte	0x09
	.zero		1


	//   ....[108]....
        /*07a0*/ 	.word	0x000044a0
        /*07a4*/ 	.word	0x000000ff
        /*07a8*/ 	.word	0x00000000
        /*07ac*/ 	.short	0x010a
        /*07ae*/ 	.byte	0x04
	.zero		1


	//   ....[109]....
        /*07b0*/ 	.word	0x00004540
        /*07b4*/ 	.word	0x000000ff
        /*07b8*/ 	.word	0x00000000
        /*07bc*/ 	.short	0x010a
        /*07be*/ 	.byte	0x08
	.zero		1


	//   ....[110]....
        /*07c0*/ 	.word	0x00004680
        /*07c4*/ 	.word	0x000000ff
        /*07c8*/ 	.word	0x00000000
        /*07cc*/ 	.short	0x010a
        /*07ce*/ 	.byte	0x04
	.zero		1


	//   ....[111]....
        /*07d0*/ 	.word	0x000048a0
        /*07d4*/ 	.word	0x000000ff
        /*07d8*/ 	.word	0x00000000
        /*07dc*/ 	.short	0x010a
        /*07de*/ 	.byte	0x05
	.zero		1


	//   ....[112]....
        /*07e0*/ 	.word	0x00004930
        /*07e4*/ 	.word	0x000000ff
        /*07e8*/ 	.word	0x00000000
        /*07ec*/ 	.short	0x010a
        /*07ee*/ 	.byte	0x06
	.zero		1


	//   ....[113]....
        /*07f0*/ 	.word	0x00004e40
        /*07f4*/ 	.word	0x000000ff
        /*07f8*/ 	.word	0x000001d0
        /*07fc*/ 	.short	0x010a
        /*07fe*/ 	.byte	0x0e
	.zero		1


	//   ....[114]....
        /*0800*/ 	.word	0x00004f40
        /*0804*/ 	.word	0x000000ff
        /*0808*/ 	.word	0x00000000
        /*080c*/ 	.short	0x0101
        /*080e*/ 	.byte	0x10
	.zero		1


	//   ....[115]....
        /*0810*/ 	.word	0x00005270
        /*0814*/ 	.word	0x000000ff
        /*0818*/ 	.word	0x000001c8
        /*081c*/ 	.short	0x010a
        /*081e*/ 	.byte	0x0e
	.zero		1


	//   ....[116]....
        /*0820*/ 	.word	0x00005400
        /*0824*/ 	.word	0x000000ff
        /*0828*/ 	.word	0x000001b8
        /*082c*/ 	.short	0x010a
        /*082e*/ 	.byte	0x0e
	.zero		1


	//   ....[117]....
        /*0830*/ 	.word	0x00005970
        /*0834*/ 	.word	0x000000ff
        /*0838*/ 	.word	0x000001b0
        /*083c*/ 	.short	0x010b
        /*083e*/ 	.byte	0x0e
	.zero		1


	//   ....[118]....
        /*0840*/ 	.word	0x000059a0
        /*0844*/ 	.word	0x000000ff
        /*0848*/ 	.word	0x00000000
        /*084c*/ 	.short	0x0101
        /*084e*/ 	.byte	0x28
	.zero		1


	//   ....[119]....
        /*0850*/ 	.word	0x00005a30
        /*0854*/ 	.word	0x00000000
        /*0858*/ 	.word	0x000001b8
        /*085c*/ 	.short	0x010a
        /*085e*/ 	.byte	0xff
	.zero		1


	//   ....[120]....
        /*0860*/ 	.word	0x00005dd0
        /*0864*/ 	.word	0x000000ff
        /*0868*/ 	.word	0x000001d0
        /*086c*/ 	.short	0x010a
        /*086e*/ 	.byte	0x2b
	.zero		1


	//   ....[121]....
        /*0870*/ 	.word	0x00005f30
        /*0874*/ 	.word	0x000000ff
        /*0878*/ 	.word	0x00000000
        /*087c*/ 	.short	0x0101
        /*087e*/ 	.byte	0x04
	.zero		1


	//   ....[122]....
        /*0880*/ 	.word	0x00006a20
        /*0884*/ 	.word	0x000000ff
        /*0888*/ 	.word	0x000001b0
        /*088c*/ 	.short	0x010a
        /*088e*/ 	.byte	0x2b
	.zero		1


	//   ....[123]....
        /*0890*/ 	.word	0x00006a30
        /*0894*/ 	.word	0x0000005c
        /*0898*/ 	.word	0x000001e0
        /*089c*/ 	.short	0x010a
        /*089e*/ 	.byte	0xff
	.zero		1


	//   ....[124]....
        /*08a0*/ 	.word	0x00006b80
        /*08a4*/ 	.word	0x000000ff
        /*08a8*/ 	.word	0x000001b0
        /*08ac*/ 	.short	0x010a
        /*08ae*/ 	.byte	0x2b
	.zero		1


	//   ....[125]....
        /*08b0*/ 	.word	0x00006c60
        /*08b4*/ 	.word	0x000000ff
        /*08b8*/ 	.word	0x00000000
        /*08bc*/ 	.short	0x0101
        /*08be*/ 	.byte	0x04
	.zero		1


	//   ....[126]....
        /*08c0*/ 	.word	0x00006cc0
        /*08c4*/ 	.word	0x0000005c
        /*08c8*/ 	.word	0x000001e0
        /*08cc*/ 	.short	0x010a
        /*08ce*/ 	.byte	0xff
	.zero		1


	//   ....[127]....
        /*08d0*/ 	.word	0x00007090
        /*08d4*/ 	.word	0x000000ff
        /*08d8*/ 	.word	0x00000000
        /*08dc*/ 	.short	0x0101
        /*08de*/ 	.byte	0x05
	.zero		1


	//   ....[128]....
        /*08e0*/ 	.word	0x00007b10
        /*08e4*/ 	.word	0x00000003
        /*08e8*/ 	.word	0x000000d8
        /*08ec*/ 	.short	0x010a
        /*08ee*/ 	.byte	0xff
	.zero		1


	//   ....[129]....
        /*08f0*/ 	.word	0x00007b70
        /*08f4*/ 	.word	0x00000003
        /*08f8*/ 	.word	0x000000d8
        /*08fc*/ 	.short	0x010a
        /*08fe*/ 	.byte	0xff
	.zero		1


	//   ....[130]....
        /*0900*/ 	.word	0x00007bd0
        /*0904*/ 	.word	0x00000002
        /*0908*/ 	.word	0x000001d0
        /*090c*/ 	.short	0x010a
        /*090e*/ 	.byte	0xff
	.zero		1


	//   ....[131]....
        /*0910*/ 	.word	0x00007c30
        /*0914*/ 	.word	0x00000000
        /*0918*/ 	.word	0x00000000
        /*091c*/ 	.short	0x010a
        /*091e*/ 	.byte	0xff
	.zero		1


	//   ....[132]....
        /*0920*/ 	.word	0x00007c90
        /*0924*/ 	.word	0x00000000
        /*0928*/ 	.word	0x00000000
        /*092c*/ 	.short	0x010a
        /*092e*/ 	.byte	0xff
	.zero		1


	//   ....[133]....
        /*0930*/ 	.word	0x00007cf0
        /*0934*/ 	.word	0x00000000
        /*0938*/ 	.word	0x00000000
        /*093c*/ 	.short	0x010a
        /*093e*/ 	.byte	0xff
	.zero		1


	//   ....[134]....
        /*0940*/ 	.word	0x00007d50
        /*0944*/ 	.word	0x00000000
        /*0948*/ 	.word	0x00000000
        /*094c*/ 	.short	0x010a
        /*094e*/ 	.byte	0xff
	.zero		1


	//   ....[135]....
        /*0950*/ 	.word	0x00007db0
        /*0954*/ 	.word	0x00000000
        /*0958*/ 	.word	0x00000000
        /*095c*/ 	.short	0x010a
        /*095e*/ 	.byte	0xff
	.zero		1


	//   ....[136]....
        /*0960*/ 	.word	0x00007e10
        /*0964*/ 	.word	0x00000000
        /*0968*/ 	.word	0x00000000
        /*096c*/ 	.short	0x010a
        /*096e*/ 	.byte	0xff
	.zero		1


	//   ....[137]....
        /*0970*/ 	.word	0x00007e70
        /*0974*/ 	.word	0x00000000
        /*0978*/ 	.word	0x00000000
        /*097c*/ 	.short	0x010a
        /*097e*/ 	.byte	0xff
	.zero		1


	//   ....[138]....
        /*0980*/ 	.word	0x00007ed0
        /*0984*/ 	.word	0x00000000
        /*0988*/ 	.word	0x00000000
        /*098c*/ 	.short	0x010a
        /*098e*/ 	.byte	0xff
	.zero		1


	//   ....[139]....
        /*0990*/ 	.word	0x00007f30
        /*0994*/ 	.word	0x00000000
        /*0998*/ 	.word	0x00000000
        /*099c*/ 	.short	0x010a
        /*099e*/ 	.byte	0xff
	.zero		1


	//   ....[140]....
        /*09a0*/ 	.word	0x00007f90
        /*09a4*/ 	.word	0x00000000
        /*09a8*/ 	.word	0x00000000
        /*09ac*/ 	.short	0x010a
        /*09ae*/ 	.byte	0xff
	.zero		1


	//   ....[141]....
        /*09b0*/ 	.word	0x00007ff0
        /*09b4*/ 	.word	0x00000000
        /*09b8*/ 	.word	0x00000000
        /*09bc*/ 	.short	0x010a
        /*09be*/ 	.byte	0xff
	.zero		1


	//   ....[142]....
        /*09c0*/ 	.word	0x00008050
        /*09c4*/ 	.word	0x00000000
        /*09c8*/ 	.word	0x00000000
        /*09cc*/ 	.short	0x010a
        /*09ce*/ 	.byte	0xff
	.zero		1


	//   ....[143]....
        /*09d0*/ 	.word	0x000080b0
        /*09d4*/ 	.word	0x00000000
        /*09d8*/ 	.word	0x00000000
        /*09dc*/ 	.short	0x010a
        /*09de*/ 	.byte	0xff
	.zero		1


	//   ....[144]....
        /*09e0*/ 	.word	0x00008110
        /*09e4*/ 	.word	0x00000000
        /*09e8*/ 	.word	0x00000000
        /*09ec*/ 	.short	0x010a
        /*09ee*/ 	.byte	0xff
	.zero		1


	//   ....[145]....
        /*09f0*/ 	.word	0x00008170
        /*09f4*/ 	.word	0x00000000
        /*09f8*/ 	.word	0x00000000
        /*09fc*/ 	.short	0x010a
        /*09fe*/ 	.byte	0xff
	.zero		1


	//   ....[146]....
        /*0a00*/ 	.word	0x000081d0
        /*0a04*/ 	.word	0x00000000
        /*0a08*/ 	.word	0x00000000
        /*0a0c*/ 	.short	0x010a
        /*0a0e*/ 	.byte	0xff
	.zero		1


	//   ....[147]....
        /*0a10*/ 	.word	0x00008230
        /*0a14*/ 	.word	0x00000000
        /*0a18*/ 	.word	0x00000000
        /*0a1c*/ 	.short	0x010a
        /*0a1e*/ 	.byte	0xff
	.zero		1


	//   ....[148]....
        /*0a20*/ 	.word	0x00008290
        /*0a24*/ 	.word	0x00000000
        /*0a28*/ 	.word	0x00000000
        /*0a2c*/ 	.short	0x010a
        /*0a2e*/ 	.byte	0xff
	.zero		1


	//   ....[149]....
        /*0a30*/ 	.word	0x000082f0
        /*0a34*/ 	.word	0x00000000
        /*0a38*/ 	.word	0x00000000
        /*0a3c*/ 	.short	0x010a
        /*0a3e*/ 	.byte	0xff
	.zero		1


	//   ....[150]....
        /*0a40*/ 	.word	0x00008350
        /*0a44*/ 	.word	0x00000000
        /*0a48*/ 	.word	0x00000000
        /*0a4c*/ 	.short	0x010a
        /*0a4e*/ 	.byte	0xff
	.zero		1


	//   ....[151]....
        /*0a50*/ 	.word	0x000083b0
        /*0a54*/ 	.word	0x00000000
        /*0a58*/ 	.word	0x00000000
        /*0a5c*/ 	.short	0x010a
        /*0a5e*/ 	.byte	0xff
	.zero		1


	//   ....[152]....
        /*0a60*/ 	.word	0x00008410
        /*0a64*/ 	.word	0x00000000
        /*0a68*/ 	.word	0x00000000
        /*0a6c*/ 	.short	0x010a
        /*0a6e*/ 	.byte	0xff
	.zero		1


	//   ....[153]....
        /*0a70*/ 	.word	0x00008470
        /*0a74*/ 	.word	0x00000000
        /*0a78*/ 	.word	0x00000000
        /*0a7c*/ 	.short	0x010a
        /*0a7e*/ 	.byte	0xff
	.zero		1


	//   ....[154]....
        /*0a80*/ 	.word	0x000084d0
        /*0a84*/ 	.word	0x00000000
        /*0a88*/ 	.word	0x00000000
        /*0a8c*/ 	.short	0x010a
        /*0a8e*/ 	.byte	0xff
	.zero		1


	//   ....[155]....
        /*0a90*/ 	.word	0x00008530
        /*0a94*/ 	.word	0x00000000
        /*0a98*/ 	.word	0x00000000
        /*0a9c*/ 	.short	0x010a
        /*0a9e*/ 	.byte	0xff
	.zero		1


	//   ....[156]....
        /*0aa0*/ 	.word	0x00008590
        /*0aa4*/ 	.word	0x00000000
        /*0aa8*/ 	.word	0x00000000
        /*0aac*/ 	.short	0x010a
        /*0aae*/ 	.byte	0xff
	.zero		1


	//   ....[157]....
        /*0ab0*/ 	.word	0x000085f0
        /*0ab4*/ 	.word	0x00000004
        /*0ab8*/ 	.word	0x000001d8
        /*0abc*/ 	.short	0x010a
        /*0abe*/ 	.byte	0xff
	.zero		1


	//   ....[158]....
        /*0ac0*/ 	.word	0x00008650
        /*0ac4*/ 	.word	0x00000004
        /*0ac8*/ 	.word	0x000001d0
        /*0acc*/ 	.short	0x010a
        /*0ace*/ 	.byte	0xff
	.zero		1


	//   ....[159]....
        /*0ad0*/ 	.word	0x000086b0
        /*0ad4*/ 	.word	0x00000000
        /*0ad8*/ 	.word	0x000001d0
        /*0adc*/ 	.short	0x010a
        /*0ade*/ 	.byte	0xff
	.zero		1


	//   ....[160]....
        /*0ae0*/ 	.word	0x00008710
        /*0ae4*/ 	.word	0x00000005
        /*0ae8*/ 	.word	0x000001f0
        /*0aec*/ 	.short	0x010a
        /*0aee*/ 	.byte	0xff
	.zero		1


	//   ....[161]....
        /*0af0*/ 	.word	0x00008770
        /*0af4*/ 	.word	0x00000000
        /*0af8*/ 	.word	0x00000000
        /*0afc*/ 	.short	0x010a
        /*0afe*/ 	.byte	0xff
	.zero		1


	//   ....[162]....
        /*0b00*/ 	.word	0x000087d0
        /*0b04*/ 	.word	0x00000000
        /*0b08*/ 	.word	0x00000000
        /*0b0c*/ 	.short	0x010a
        /*0b0e*/ 	.byte	0xff
	.zero		1


	//   ....[163]....
        /*0b10*/ 	.word	0x00008830
        /*0b14*/ 	.word	0x00000000
        /*0b18*/ 	.word	0x00000000
        /*0b1c*/ 	.short	0x010a
        /*0b1e*/ 	.byte	0xff
	.zero		1


	//   ....[164]....
        /*0b20*/ 	.word	0x00008890
        /*0b24*/ 	.word	0x00000000
        /*0b28*/ 	.word	0x000001d0
        /*0b2c*/ 	.short	0x010a
        /*0b2e*/ 	.byte	0xff
	.zero		1


	//   ....[165]....
        /*0b30*/ 	.word	0x000088f0
        /*0b34*/ 	.word	0x00000000
        /*0b38*/ 	.word	0x000001c8
        /*0b3c*/ 	.short	0x010a
        /*0b3e*/ 	.byte	0xff
	.zero		1


	//   ....[166]....
        /*0b40*/ 	.word	0x00008950
        /*0b44*/ 	.word	0x00000000
        /*0b48*/ 	.word	0x000001b8
        /*0b4c*/ 	.short	0x010a
        /*0b4e*/ 	.byte	0xff
	.zero		1


	//   ....[167]....
        /*0b50*/ 	.word	0x000089b0
        /*0b54*/ 	.word	0x00000000
        /*0b58*/ 	.word	0x000001d0
        /*0b5c*/ 	.short	0x010a
        /*0b5e*/ 	.byte	0xff
	.zero		1


	//   ....[168]....
        /*0b60*/ 	.word	0x00008a10
        /*0b64*/ 	.word	0x00000000
        /*0b68*/ 	.word	0x000001b0
        /*0b6c*/ 	.short	0x010a
        /*0b6e*/ 	.byte	0xff
	.zero		1


	//   ....[169]....
        /*0b70*/ 	.word	0x00008a60
        /*0b74*/ 	.word	0x0000005c
        /*0b78*/ 	.word	0x000001e0
        /*0b7c*/ 	.short	0x010a
        /*0b7e*/ 	.byte	0xff
	.zero		1


	//----- nvinfo : EIATTR_NUM_MBARRIERS
	.align		4
.L_47:
        /*0b80*/ 	.byte	0x03, 0x38
        /*0b82*/ 	.short	0x0040


	//----- nvinfo : EIATTR_EXIT_INSTR_OFFSETS
	.align		4
        /*0b84*/ 	.byte	0x04, 0x1c
        /*0b86*/ 	.short	(.L_49 - .L_48)


	//   ....[0]....
.L_48:
        /*0b88*/ 	.word	0x00003b80


	//   ....[1]....
        /*0b8c*/ 	.word	0x00003e10


	//   ....[2]....
        /*0b90*/ 	.word	0x00003e70


	//   ....[3]....
        /*0b94*/ 	.word	0x00004ba0


	//   ....[4]....
        /*0b98*/ 	.word	0x00005a60


	//   ....[5]....
        /*0b9c*/ 	.word	0x00005aa0


	//   ....[6]....
        /*0ba0*/ 	.word	0x00007af0


	//----- nvinfo : EIATTR_MAX_THREADS
	.align		4
.L_49:
        /*0ba4*/ 	.byte	0x04, 0x05
        /*0ba6*/ 	.short	(.L_51 - .L_50)
.L_50:
        /*0ba8*/ 	.word	0x00000100
        /*0bac*/ 	.word	0x00000001
        /*0bb0*/ 	.word	0x00000001


	//----- nvinfo : EIATTR_CRS_STACK_SIZE
	.align		4
.L_51:
        /*0bb4*/ 	.byte	0x04, 0x1e
        /*0bb6*/ 	.short	(.L_53 - .L_52)
.L_52:
        /*0bb8*/ 	.word	0x00000000


	//----- nvinfo : EIATTR_CBANK_PARAM_SIZE
	.align		4
.L_53:
        /*0bbc*/ 	.byte	0x03, 0x19
        /*0bbe*/ 	.short	0x0800


	//----- nvinfo : EIATTR_PARAM_CBANK
	.align		4
        /*0bc0*/ 	.byte	0x04, 0x0a
        /*0bc2*/ 	.short	(.L_55 - .L_54)
	.align		4
.L_54:
        /*0bc4*/ 	.word	index@(.nv.constant0._ZN7cutlass13device_kernelINS_4conv6kernel13ConvUniversalINS1_16ConvProblemShapeILNS1_8OperatorE2ELi2EEENS1_10collective14CollectiveConvINS1_47MainloopSm100TmaUmmaWarpSpecializedImplicitGemmILS5_2ELi27ELi2ELi1ELi2EN4cute5tupleIJNSA_1CILi2EEENSC_ILi1EEESE_EEEEENSB_IJNSC_ILi64EEENSB_IJSH_EEESI_EEENS_12float_e4m3_tESK_NSA_8TiledMMAINSA_8MMA_AtomIJNSA_10MMA_TraitsINSA_19SM100_MMA_F8F6F4_SSEJSK_SK_fSH_SH_NSA_17integral_constantINSA_4UMMA5MajorELSR_1EEESS_NSP_INSQ_7ScaleInELST_0EEESU_EEEEEENSA_6LayoutINSB_IJSE_SE_SE_EEENSB_IJNSC_ILi0EEESZ_SZ_EEEEENSB_IJNSA_10UnderscoreES12_S12_EEEEENS7_6detail27Sm100ImplicitGemmTileTraitsINSA_13SM90_TMA_LOADENSA_14ComposedLayoutINSA_7SwizzleILi2ELi4ELi3EEENSA_18smem_ptr_flag_bitsILi8EEENSX_INSB_IJSH_NSC_ILi8EEEEEENSB_IJSE_SH_EEEEEEEvEENS16_INSA_30SM90_TMA_LOAD_IM2COL_MULTICASTES1H_vEEEENS_8epilogue10collective18CollectiveEpilogueINS1M_23Sm100TmaWarpSpecializedILi1ELi1ELi32ELb0ELb0EEEJSJ_NSB_IJNSX_ISH_SE_EES1R_EEESK_NSB_IJlNSB_IJSE_llEEESZ_EEESK_S1U_NS1M_6fusion15FusionCallbacksIS1Q_NS1V_17LinearCombinationISK_fSK_fLNS_15FloatRoundStyleE2EEESJ_S1S_JEEENSA_5SM1004TMEM4LOAD26SM100_TMEM_LOAD_16dp32b32xES17_NS18_IS1A_S1C_NSX_INSB_IJS1D_SH_EEENSB_IJSH_SE_EEEEEEENSA_39AutoVectorizingCopyWithAssumedAlignmentILi128EEENSA_14SM90_TMA_STOREES28_S2A_S2A_EEEvvEEEEvNT_6ParamsE)
        /*0bc8*/ 	.short	0x0380
        /*0bca*/ 	.short	0x0800


	//----- nvinfo : EIATTR_SW_WAR
	.align		4
.L_55:
        /*0bcc*/ 	.byte	0x04, 0x36
        /*0bce*/ 	.short	(.L_57 - .L_56)
.L_56:
        /*0bd0*/ 	.word	0x00000008
.L_57:


//--------------------- .nv.callgraph             --------------------------
	.section	.nv.callgraph,"",@"SHT_CUDA_CALLGRAPH"
	.align	4
	.sectionentsize	8
	.align		4
        /*0000*/ 	.word	0x00000000
	.align		4
        /*0004*/ 	.word	0xffffffff
	.align		4
        /*0008*/ 	.word	index@(_ZN7cutlass13device_kernelINS_4conv6kernel13ConvUniversalINS1_16ConvProblemShapeILNS1_8OperatorE2ELi2EEENS1_10collective14CollectiveConvINS1_47MainloopSm100TmaUmmaWarpSpecializedImplicitGemmILS5_2ELi27ELi2ELi1ELi2EN4cute5tupleIJNSA_1CILi2EEENSC_ILi1EEESE_EEEEENSB_IJNSC_ILi64EEENSB_IJSH_EEESI_EEENS_12float_e4m3_tESK_NSA_8TiledMMAINSA_8MMA_AtomIJNSA_10MMA_TraitsINSA_19SM100_MMA_F8F6F4_SSEJSK_SK_fSH_SH_NSA_17integral_constantINSA_4UMMA5MajorELSR_1EEESS_NSP_INSQ_7ScaleInELST_0EEESU_EEEEEENSA_6LayoutINSB_IJSE_SE_SE_EEENSB_IJNSC_ILi0EEESZ_SZ_EEEEENSB_IJNSA_10UnderscoreES12_S12_EEEEENS7_6detail27Sm100ImplicitGemmTileTraitsINSA_13SM90_TMA_LOADENSA_14ComposedLayoutINSA_7SwizzleILi2ELi4ELi3EEENSA_18smem_ptr_flag_bitsILi8EEENSX_INSB_IJSH_NSC_ILi8EEEEEENSB_IJSE_SH_EEEEEEEvEENS16_INSA_30SM90_TMA_LOAD_IM2COL_MULTICASTES1H_vEEEENS_8epilogue10collective18CollectiveEpilogueINS1M_23Sm100TmaWarpSpecializedILi1ELi1ELi32ELb0ELb0EEEJSJ_NSB_IJNSX_ISH_SE_EES1R_EEESK_NSB_IJlNSB_IJSE_llEEESZ_EEESK_S1U_NS1M_6fusion15FusionCallbacksIS1Q_NS1V_17LinearCombinationISK_fSK_fLNS_15FloatRoundStyleE2EEESJ_S1S_JEEENSA_5SM1004TMEM4LOAD26SM100_TMEM_LOAD_16dp32b32xES17_NS18_IS1A_S1C_NSX_INSB_IJS1D_SH_EEENSB_IJSH_SE_EEEEEEENSA_39AutoVectorizingCopyWithAssumedAlignmentILi128EEENSA_14SM90_TMA_STOREES28_S2A_S2A_EEEvvEEEEvNT_6ParamsE)
	.align		4
        /*000c*/ 	.word	index@(__assertfail)
	.align		4
        /*0010*/ 	.word	0x00000000
	.align		4
        /*0014*/ 	.word	0xfffffffe
	.align		4
        /*0018*/ 	.word	0x00000000
	.align		4
        /*001c*/ 	.word	0xfffffffd
	.align		4
        /*0020*/ 	.word	0x00000000
	.align		4
        /*0024*/ 	.word	0xfffffffc


//--------------------- .nv.constant4             --------------------------
	.section	.nv.constant4,"a",@progbits
	.align	8
	.align		8
.nv.constant4:
        /*0000*/ 	.dword	__assertfail
	.align		8
        /*0008*/ 	.dword	__unnamed_1
	.align		8
        /*0010*/ 	.dword	__unnamed_2
	.align		8
        /*0018*/ 	.dword	_ZN39_INTERNAL_ab1dcd1e_4_k_cu_6424dd1d_32134cuda3std3__45__cpo5beginE
	.align		8
        /*0020*/ 	.dword	_ZN39_INTERNAL_ab1dcd1e_4_k_cu_6424dd1d_32134cuda3std3__45__cpo3endE
	.align		8
        /*0028*/ 	.dword	_ZN39_INTERNAL_ab1dcd1e_4_k_cu_6424dd1d_32134cuda3std3__45__cpo6cbeginE
	.align		8
        /*0030*/ 	.dword	_ZN39_INTERNAL_ab1dcd1e_4_k_cu_6424dd1d_32134cuda3std3__45__cpo4cendE
	.align		8
        /*0038*/ 	.dword	_ZN39_INTERNAL_ab1dcd1e_4_k_cu_6424dd1d_32134cuda3std3__441_GLOBAL__N__ab1dcd1e_4_k_cu_6424dd1d_32136ignoreE
	.align		8
        /*0040*/ 	.dword	_ZN39_INTERNAL_ab1dcd1e_4_k_cu_6424dd1d_32134cuda3std3__419piecewise_constructE
	.align		8
        /*0048*/ 	.dword	_ZN39_INTERNAL_ab1dcd1e_4_k_cu_6424dd1d_32134cuda3std3__48in_placeE
	.align		8
        /*0050*/ 	.dword	_ZN39_INTERNAL_ab1dcd1e_4_k_cu_6424dd1d_32134cuda3std6ranges3__45__cpo4swapE
	.align		8
        /*0058*/ 	.dword	_ZN39_INTERNAL_ab1dcd1e_4_k_cu_6424dd1d_32134cuda3std6ranges3__45__cpo9iter_moveE
	.align		8
        /*0060*/ 	.dword	_ZN39_INTERNAL_ab1dcd1e_4_k_cu_6424dd1d_32134cute7productE
	.align		8
        /*0068*/ 	.dword	_ZN39_INTERNAL_ab1dcd1e_4_k_cu_6424dd1d_32134cute1_E
	.align		8
        /*0070*/ 	.dword	$str$27
	.align		8
        /*0078*/ 	.dword	$str$28
	.align		8
        /*0080*/ 	.dword	$str$29
	.align		8
        /*0088*/ 	.dword	$str$30


//--------------------- .text._ZN7cutlass13device_kernelINS_4conv6kernel13ConvUniversalINS1_16ConvProblemShapeILNS1_8OperatorE2ELi2EEENS1_10collective14CollectiveConvINS1_47MainloopSm100TmaUmmaWarpSpecializedImplicitGemmILS5_2ELi27ELi2ELi1ELi2EN4cute5tupleIJNSA_1CILi2EEENSC_ILi1EEESE_EEEEENSB_IJNSC_ILi64EEENSB_IJSH_EEESI_EEENS_12float_e4m3_tESK_NSA_8TiledMMAINSA_8MMA_AtomIJNSA_10MMA_TraitsINSA_19SM100_MMA_F8F6F4_SSEJSK_SK_fSH_SH_NSA_17integral_constantINSA_4UMMA5MajorELSR_1EEESS_NSP_INSQ_7ScaleInELST_0EEESU_EEEEEENSA_6LayoutINSB_IJSE_SE_SE_EEENSB_IJNSC_ILi0EEESZ_SZ_EEEEENSB_IJNSA_10UnderscoreES12_S12_EEEEENS7_6detail27Sm100ImplicitGemmTileTraitsINSA_13SM90_TMA_LOADENSA_14ComposedLayoutINSA_7SwizzleILi2ELi4ELi3EEENSA_18smem_ptr_flag_bitsILi8EEENSX_INSB_IJSH_NSC_ILi8EEEEEENSB_IJSE_SH_EEEEEEEvEENS16_INSA_30SM90_TMA_LOAD_IM2COL_MULTICASTES1H_vEEEENS_8epilogue10collective18CollectiveEpilogueINS1M_23Sm100TmaWarpSpecializedILi1ELi1ELi32ELb0ELb0EEEJSJ_NSB_IJNSX_ISH_SE_EES1R_EEESK_NSB_IJlNSB_IJSE_llEEESZ_EEESK_S1U_NS1M_6fusion15FusionCallbacksIS1Q_NS1V_17LinearCombinationISK_fSK_fLNS_15FloatRoundStyleE2EEESJ_S1S_JEEENSA_5SM1004TMEM4LOAD26SM100_TMEM_LOAD_16dp32b32xES17_NS18_IS1A_S1C_NSX_INSB_IJS1D_SH_EEENSB_IJSH_SE_EEEEEEENSA_39AutoVectorizingCopyWithAssumedAlignmentILi128EEENSA_14SM90_TMA_STOREES28_S2A_S2A_EEEvvEEEEvNT_6ParamsE --------------------------
	.section	.text._ZN7cutlass13device_kernelINS_4conv6kernel13ConvUniversalINS1_16ConvProblemShapeILNS1_8OperatorE2ELi2EEENS1_10collective14CollectiveConvINS1_47MainloopSm100TmaUmmaWarpSpecializedImplicitGemmILS5_2ELi27ELi2ELi1ELi2EN4cute5tupleIJNSA_1CILi2EEENSC_ILi1EEESE_EEEEENSB_IJNSC_ILi64EEENSB_IJSH_EEESI_EEENS_12float_e4m3_tESK_NSA_8TiledMMAINSA_8MMA_AtomIJNSA_10MMA_TraitsINSA_19SM100_MMA_F8F6F4_SSEJSK_SK_fSH_SH_NSA_17integral_constantINSA_4UMMA5MajorELSR_1EEESS_NSP_INSQ_7ScaleInELST_0EEESU_EEEEEENSA_6LayoutINSB_IJSE_SE_SE_EEENSB_IJNSC_ILi0EEESZ_SZ_EEEEENSB_IJNSA_10UnderscoreES12_S12_EEEEENS7_6detail27Sm100ImplicitGemmTileTraitsINSA_13SM90_TMA_LOADENSA_14ComposedLayoutINSA_7SwizzleILi2ELi4ELi3EEENSA_18smem_ptr_flag_bitsILi8EEENSX_INSB_IJSH_NSC_ILi8EEEEEENSB_IJSE_SH_EEEEEEEvEENS16_INSA_30SM90_TMA_LOAD_IM2COL_MULTICASTES1H_vEEEENS_8epilogue10collective18CollectiveEpilogueINS1M_23Sm100TmaWarpSpecializedILi1ELi1ELi32ELb0ELb0EEEJSJ_NSB_IJNSX_ISH_SE_EES1R_EEESK_NSB_IJlNSB_IJSE_llEEESZ_EEESK_S1U_NS1M_6fusion15FusionCallbacksIS1Q_NS1V_17LinearCombinationISK_fSK_fLNS_15FloatRoundStyleE2EEESJ_S1S_JEEENSA_5SM1004TMEM4LOAD26SM100_TMEM_LOAD_16dp32b32xES17_NS18_IS1A_S1C_NSX_INSB_IJS1D_SH_EEENSB_IJSH_SE_EEEEEEENSA_39AutoVectorizingCopyWithAssumedAlignmentILi128EEENSA_14SM90_TMA_STOREES28_S2A_S2A_EEEvvEEEEvNT_6ParamsE,"ax",@progbits
	.align	128
.text._ZN7cutlass13device_kernelINS_4conv6kernel13ConvUniversalINS1_16ConvProblemShapeILNS1_8OperatorE2ELi2EEENS1_10collective14CollectiveConvINS1_47MainloopSm100TmaUmmaWarpSpecializedImplicitGemmILS5_2ELi27ELi2ELi1ELi2EN4cute5tupleIJNSA_1CILi2EEENSC_ILi1EEESE_EEEEENSB_IJNSC_ILi64EEENSB_IJSH_EEESI_EEENS_12float_e4m3_tESK_NSA_8TiledMMAINSA_8MMA_AtomIJNSA_10MMA_TraitsINSA_19SM100_MMA_F8F6F4_SSEJSK_SK_fSH_SH_NSA_17integral_constantINSA_4UMMA5MajorELSR_1EEESS_NSP_INSQ_7ScaleInELST_0EEESU_EEEEEENSA_6LayoutINSB_IJSE_SE_SE_EEENSB_IJNSC_ILi0EEESZ_SZ_EEEEENSB_IJNSA_10UnderscoreES12_S12_EEEEENS7_6detail27Sm100ImplicitGemmTileTraitsINSA_13SM90_TMA_LOADENSA_14ComposedLayoutINSA_7SwizzleILi2ELi4ELi3EEENSA_18smem_ptr_flag_bitsILi8EEENSX_INSB_IJSH_NSC_ILi8EEEEEENSB_IJSE_SH_EEEEEEEvEENS16_INSA_30SM90_TMA_LOAD_IM2COL_MULTICASTES1H_vEEEENS_8epilogue10collective18CollectiveEpilogueINS1M_23Sm100TmaWarpSpecializedILi1ELi1ELi32ELb0ELb0EEEJSJ_NSB_IJNSX_ISH_SE_EES1R_EEESK_NSB_IJlNSB_IJSE_llEEESZ_EEESK_S1U_NS1M_6fusion15FusionCallbacksIS1Q_NS1V_17LinearCombinationISK_fSK_fLNS_15FloatRoundStyleE2EEESJ_S1S_JEEENSA_5SM1004TMEM4LOAD26SM100_TMEM_LOAD_16dp32b32xES17_NS18_IS1A_S1C_NSX_INSB_IJS1D_SH_EEENSB_IJSH_SE_EEEEEEENSA_39AutoVectorizingCopyWithAssumedAlignmentILi128EEENSA_14SM90_TMA_STOREES28_S2A_S2A_EEEvvEEEEvNT_6ParamsE:
        .type           _ZN7cutlass13device_kernelINS_4conv6kernel13ConvUniversalINS1_16ConvProblemShapeILNS1_8OperatorE2ELi2EEENS1_10collective14CollectiveConvINS1_47MainloopSm100TmaUmmaWarpSpecializedImplicitGemmILS5_2ELi27ELi2ELi1ELi2EN4cute5tupleIJNSA_1CILi2EEENSC_ILi1EEESE_EEEEENSB_IJNSC_ILi64EEENSB_IJSH_EEESI_EEENS_12float_e4m3_tESK_NSA_8TiledMMAINSA_8MMA_AtomIJNSA_10MMA_TraitsINSA_19SM100_MMA_F8F6F4_SSEJSK_SK_fSH_SH_NSA_17integral_constantINSA_4UMMA5MajorELSR_1EEESS_NSP_INSQ_7ScaleInELST_0EEESU_EEEEEENSA_6LayoutINSB_IJSE_SE_SE_EEENSB_IJNSC_ILi0EEESZ_SZ_EEEEENSB_IJNSA_10UnderscoreES12_S12_EEEEENS7_6detail27Sm100ImplicitGemmTileTraitsINSA_13SM90_TMA_LOADENSA_14ComposedLayoutINSA_7SwizzleILi2ELi4ELi3EEENSA_18smem_ptr_flag_bitsILi8EEENSX_INSB_IJSH_NSC_ILi8EEEEEENSB_IJSE_SH_EEEEEEEvEENS16_INSA_30SM90_TMA_LOAD_IM2COL_MULTICASTES1H_vEEEENS_8epilogue10collective18CollectiveEpilogueINS1M_23Sm100TmaWarpSpecializedILi1ELi1ELi32ELb0ELb0EEEJSJ_NSB_IJNSX_ISH_SE_EES1R_EEESK_NSB_IJlNSB_IJSE_llEEESZ_EEESK_S1U_NS1M_6fusion15FusionCallbacksIS1Q_NS1V_17LinearCombinationISK_fSK_fLNS_15FloatRoundStyleE2EEESJ_S1S_JEEENSA_5SM1004TMEM4LOAD26SM100_TMEM_LOAD_16dp32b32xES17_NS18_IS1A_S1C_NSX_INSB_IJS1D_SH_EEENSB_IJSH_SE_EEEEEEENSA_39AutoVectorizingCopyWithAssumedAlignmentILi128EEENSA_14SM90_TMA_STOREES28_S2A_S2A_EEEvvEEEEvNT_6ParamsE,@function
        .size           _ZN7cutlass13device_kernelINS_4conv6kernel13ConvUniversalINS1_16ConvProblemShapeILNS1_8OperatorE2ELi2EEENS1_10collective14CollectiveConvINS1_47MainloopSm100TmaUmmaWarpSpecializedImplicitGemmILS5_2ELi27ELi2ELi1ELi2EN4cute5tupleIJNSA_1CILi2EEENSC_ILi1EEESE_EEEEENSB_IJNSC_ILi64EEENSB_IJSH_EEESI_EEENS_12float_e4m3_tESK_NSA_8TiledMMAINSA_8MMA_AtomIJNSA_10MMA_TraitsINSA_19SM100_MMA_F8F6F4_SSEJSK_SK_fSH_SH_NSA_17integral_constantINSA_4UMMA5MajorELSR_1EEESS_NSP_INSQ_7ScaleInELST_0EEESU_EEEEEENSA_6LayoutINSB_IJSE_SE_SE_EEENSB_IJNSC_ILi0EEESZ_SZ_EEEEENSB_IJNSA_10UnderscoreES12_S12_EEEEENS7_6detail27Sm100ImplicitGemmTileTraitsINSA_13SM90_TMA_LOADENSA_14ComposedLayoutINSA_7SwizzleILi2ELi4ELi3EEENSA_18smem_ptr_flag_bitsILi8EEENSX_INSB_IJSH_NSC_ILi8EEEEEENSB_IJSE_SH_EEEEEEEvEENS16_INSA_30SM90_TMA_LOAD_IM2COL_MULTICASTES1H_vEEEENS_8epilogue10collective18CollectiveEpilogueINS1M_23Sm100TmaWarpSpecializedILi1ELi1ELi32ELb0ELb0EEEJSJ_NSB_IJNSX_ISH_SE_EES1R_EEESK_NSB_IJlNSB_IJSE_llEEESZ_EEESK_S1U_NS1M_6fusion15FusionCallbacksIS1Q_NS1V_17LinearCombinationISK_fSK_fLNS_15FloatRoundStyleE2EEESJ_S1S_JEEENSA_5SM1004TMEM4LOAD26SM100_TMEM_LOAD_16dp32b32xES17_NS18_IS1A_S1C_NSX_INSB_IJS1D_SH_EEENSB_IJSH_SE_EEEEEEENSA_39AutoVectorizingCopyWithAssumedAlignmentILi128EEENSA_14SM90_TMA_STOREES28_S2A_S2A_EEEvvEEEEvNT_6ParamsE,(.L_x_197 - _ZN7cutlass13device_kernelINS_4conv6kernel13ConvUniversalINS1_16ConvProblemShapeILNS1_8OperatorE2ELi2EEENS1_10collective14CollectiveConvINS1_47MainloopSm100TmaUmmaWarpSpecializedImplicitGemmILS5_2ELi27ELi2ELi1ELi2EN4cute5tupleIJNSA_1CILi2EEENSC_ILi1EEESE_EEEEENSB_IJNSC_ILi64EEENSB_IJSH_EEESI_EEENS_12float_e4m3_tESK_NSA_8TiledMMAINSA_8MMA_AtomIJNSA_10MMA_TraitsINSA_19SM100_MMA_F8F6F4_SSEJSK_SK_fSH_SH_NSA_17integral_constantINSA_4UMMA5MajorELSR_1EEESS_NSP_INSQ_7ScaleInELST_0EEESU_EEEEEENSA_6LayoutINSB_IJSE_SE_SE_EEENSB_IJNSC_ILi0EEESZ_SZ_EEEEENSB_IJNSA_10UnderscoreES12_S12_EEEEENS7_6detail27Sm100ImplicitGemmTileTraitsINSA_13SM90_TMA_LOADENSA_14ComposedLayoutINSA_7SwizzleILi2ELi4ELi3EEENSA_18smem_ptr_flag_bitsILi8EEENSX_INSB_IJSH_NSC_ILi8EEEEEENSB_IJSE_SH_EEEEEEEvEENS16_INSA_30SM90_TMA_LOAD_IM2COL_MULTICASTES1H_vEEEENS_8epilogue10collective18CollectiveEpilogueINS1M_23Sm100TmaWarpSpecializedILi1ELi1ELi32ELb0ELb0EEEJSJ_NSB_IJNSX_ISH_SE_EES1R_EEESK_NSB_IJlNSB_IJSE_llEEESZ_EEESK_S1U_NS1M_6fusion15FusionCallbacksIS1Q_NS1V_17LinearCombinationISK_fSK_fLNS_15FloatRoundStyleE2EEESJ_S1S_JEEENSA_5SM1004TMEM4LOAD26SM100_TMEM_LOAD_16dp32b32xES17_NS18_IS1A_S1C_NSX_INSB_IJS1D_SH_EEENSB_IJSH_SE_EEEEEEENSA_39AutoVectorizingCopyWithAssumedAlignmentILi128EEENSA_14SM90_TMA_STOREES28_S2A_S2A_EEEvvEEEEvNT_6ParamsE)
        .other          _ZN7cutlass13device_kernelINS_4conv6kernel13ConvUniversalINS1_16ConvProblemShapeILNS1_8OperatorE2ELi2EEENS1_10collective14CollectiveConvINS1_47MainloopSm100TmaUmmaWarpSpecializedImplicitGemmILS5_2ELi27ELi2ELi1ELi2EN4cute5tupleIJNSA_1CILi2EEENSC_ILi1EEESE_EEEEENSB_IJNSC_ILi64EEENSB_IJSH_EEESI_EEENS_12float_e4m3_tESK_NSA_8TiledMMAINSA_8MMA_AtomIJNSA_10MMA_TraitsINSA_19SM100_MMA_F8F6F4_SSEJSK_SK_fSH_SH_NSA_17integral_constantINSA_4UMMA5MajorELSR_1EEESS_NSP_INSQ_7ScaleInELST_0EEESU_EEEEEENSA_6LayoutINSB_IJSE_SE_SE_EEENSB_IJNSC_ILi0EEESZ_SZ_EEEEENSB_IJNSA_10UnderscoreES12_S12_EEEEENS7_6detail27Sm100ImplicitGemmTileTraitsINSA_13SM90_TMA_LOADENSA_14ComposedLayoutINSA_7SwizzleILi2ELi4ELi3EEENSA_18smem_ptr_flag_bitsILi8EEENSX_INSB_IJSH_NSC_ILi8EEEEEENSB_IJSE_SH_EEEEEEEvEENS16_INSA_30SM90_TMA_LOAD_IM2COL_MULTICASTES1H_vEEEENS_8epilogue10collective18CollectiveEpilogueINS1M_23Sm100TmaWarpSpecializedILi1ELi1ELi32ELb0ELb0EEEJSJ_NSB_IJNSX_ISH_SE_EES1R_EEESK_NSB_IJlNSB_IJSE_llEEESZ_EEESK_S1U_NS1M_6fusion15FusionCallbacksIS1Q_NS1V_17LinearCombinationISK_fSK_fLNS_15FloatRoundStyleE2EEESJ_S1S_JEEENSA_5SM1004TMEM4LOAD26SM100_TMEM_LOAD_16dp32b32xES17_NS18_IS1A_S1C_NSX_INSB_IJS1D_SH_EEENSB_IJSH_SE_EEEEEEENSA_39AutoVectorizingCopyWithAssumedAlignmentILi128EEENSA_14SM90_TMA_STOREES28_S2A_S2A_EEEvvEEEEvNT_6ParamsE,@"STO_CUDA_ENTRY STV_DEFAULT"
_ZN7cutlass13device_kernelINS_4conv6kernel13ConvUniversalINS1_16ConvProblemShapeILNS1_8OperatorE2ELi2EEENS1_10collective14CollectiveConvINS1_47MainloopSm100TmaUmmaWarpSpecializedImplicitGemmILS5_2ELi27ELi2ELi1ELi2EN4cute5tupleIJNSA_1CILi2EEENSC_ILi1EEESE_EEEEENSB_IJNSC_ILi64EEENSB_IJSH_EEESI_EEENS_12float_e4m3_tESK_NSA_8TiledMMAINSA_8MMA_AtomIJNSA_10MMA_TraitsINSA_19SM100_MMA_F8F6F4_SSEJSK_SK_fSH_SH_NSA_17integral_constantINSA_4UMMA5MajorELSR_1EEESS_NSP_INSQ_7ScaleInELST_0EEESU_EEEEEENSA_6LayoutINSB_IJSE_SE_SE_EEENSB_IJNSC_ILi0EEESZ_SZ_EEEEENSB_IJNSA_10UnderscoreES12_S12_EEEEENS7_6detail27Sm100ImplicitGemmTileTraitsINSA_13SM90_TMA_LOADENSA_14ComposedLayoutINSA_7SwizzleILi2ELi4ELi3EEENSA_18smem_ptr_flag_bitsILi8EEENSX_INSB_IJSH_NSC_ILi8EEEEEENSB_IJSE_SH_EEEEEEEvEENS16_INSA_30SM90_TMA_LOAD_IM2COL_MULTICASTES1H_vEEEENS_8epilogue10collective18CollectiveEpilogueINS1M_23Sm100TmaWarpSpecializedILi1ELi1ELi32ELb0ELb0EEEJSJ_NSB_IJNSX_ISH_SE_EES1R_EEESK_NSB_IJlNSB_IJSE_llEEESZ_EEESK_S1U_NS1M_6fusion15FusionCallbacksIS1Q_NS1V_17LinearCombinationISK_fSK_fLNS_15FloatRoundStyleE2EEESJ_S1S_JEEENSA_5SM1004TMEM4LOAD26SM100_TMEM_LOAD_16dp32b32xES17_NS18_IS1A_S1C_NSX_INSB_IJS1D_SH_EEENSB_IJSH_SE_EEEEEEENSA_39AutoVectorizingCopyWithAssumedAlignmentILi128EEENSA_14SM90_TMA_STOREES28_S2A_S2A_EEEvvEEEEvNT_6ParamsE:
[----:B------:R-:W1:Y:S01]  /*0000*/  LDC R1, c[0x0][0x37c] ;  /* 0x0000df00ff017b82 */ /* 0x000e620000000800 */
[----:B------:R-:W2:Y:S01]  /*0010*/  S2R R101, SR_TID.X ;  /* 0x0000000000657919 */ /* 0x000ea20000002100 */
[----:B------:R-:W3:Y:S01]  /*0020*/  LDCU.64 UR6, c[0x0][0x890] ;  /* 0x00011200ff0677ac */ /* 0x000ee20008000a00 */
[----:B-1----:R-:W-:Y:S01]  /*0030*/  VIADD R1, R1, 0xfffffff8 ;  /* 0xfffffff801017836 */ /* 0x002fe20000000000 */
[----:B------:R-:W-:Y:S02]  /*0040*/  PRMT R96, RZ, 0x7610, R96 ;  /* 0x00007610ff607816 */ /* 0x000fe40000000060 */
[----:B------:R-:W-:Y:S01]  /*0050*/  ELECT P6, URZ, PT ;  /* 0x0000000000ff782f */ /* 0x000fe200038c0000 */
[----:B------:R-:W1:Y:S01]  /*0060*/  LDCU.64 UR38, c[0x0][0x358] ;  /* 0x00006b00ff2677ac */ /* 0x000e620008000a00 */
[----:B---3--:R-:W-:-:S04]  /*0070*/  UISETP.NE.U32.AND UP0, UPT, UR6, URZ, UPT ;  /* 0x000000ff0600728c */ /* 0x008fc8000bf05070 */
[----:B------:R-:W-:Y:S01]  /*0080*/  UISETP.NE.AND.EX UP0, UPT, UR7, URZ, UPT, UP0 ;  /* 0x000000ff0700728c */ /* 0x000fe2000bf05300 */
[----:B--2---:R-:W-:-:S05]  /*0090*/  SHF.R.U32.HI R107, RZ, 0x5, R101 ;  /* 0x00000005ff6b7819 */ /* 0x004fca0000011665 */
[----:B------:R-:W2:Y:S02]  /*00a0*/  SHFL.IDX PT, R0, R107, RZ, 0x1f ;  /* 0x00001fff6b007589 */ /* 0x000ea400000e0000 */
[----:B--2---:R-:W-:Y:S01]  /*00b0*/  R2UR UR4, R0 ;  /* 0x00000000000472ca */ /* 0x004fe200000e0000 */
[----:B-1----:R-:W-:-:S14]  /*00c0*/  BRA.U UP0, `(.L_x_0) ;  /* 0x00000001002c7547 */ /* 0x002fdc000b800000 */
[----:B------:R-:W1:Y:S02]  /*00d0*/  LDCU.64 UR8, c[0x0][0x888] ;  /* 0x00011100ff0877ac */ /* 0x000e640008000a00 */
[----:B-1----:R-:W-:-:S04]  /*00e0*/  UISETP.NE.U32.AND UP0, UPT, UR8, URZ, UPT ;  /* 0x000000ff0800728c */ /* 0x002fc8000bf05070 */
[----:B------:R-:W-:-:S09]  /*00f0*/  UISETP.NE.AND.EX UP0, UPT, UR9, URZ, UPT, UP0 ;  /* 0x000000ff0900728c */ /* 0x000fd2000bf05300 */
[----:B------:R-:W-:Y:S05]  /*0100*/  BRA.U !UP0, `(.L_x_1) ;  /* 0x0000000108107547 */ /* 0x000fea000b800000 */
[----:B------:R-:W1:Y:S02]  /*0110*/  LDC.64 R2, c[0x0][0x888] ;  /* 0x00022200ff027b82 */ /* 0x000e640000000a00 */
[----:B-1----:R1:W5:Y:S01]  /*0120*/  LDG.E R49, desc[UR38][R2.64] ;  /* 0x0000002602317981 */ /* 0x002362000c1e1900 */
[----:B------:R-:W-:Y:S01]  /*0130*/  HFMA2 R96, -RZ, RZ, 0, 5.9604644775390625e-08 ;  /* 0x00000001ff607431 */ /* 0x000fe200000001ff */
[----:B------:R-:W-:Y:S05]  /*0140*/  BRA `(.L_x_0) ;  /* 0x00000000000c7947 */ /* 0x000fea0003800000 */
.L_x_1:
[----:B------:R-:W1:Y:S01]  /*0150*/  LDCU UR5, c[0x0][0x880] ;  /* 0x00011000ff0577ac */ /* 0x000e620008000800 */
[----:B------:R-:W-:Y:S01]  /*0160*/  HFMA2 R96, -RZ, RZ, 0, 5.9604644775390625e-08 ;  /* 0x00000001ff607431 */ /* 0x000fe200000001ff */
[----:B-1----:R-:W-:Y:S02]  /*0170*/  MOV R49, UR5 ;  /* 0x0000000500317c02 */ /* 0x002fe40008000f00 */
.L_x_0:
[----:B------:R-:W2:Y:S02]  /*0180*/  LDCU.64 UR8, c[0x0][0x8b0] ;  /* 0x00011600ff0877ac */ /* 0x000ea40008000a00 */
[----:B--2---:R-:W-:-:S04]  /*0190*/  UISETP.NE.U32.AND UP0, UPT, UR8, URZ, UPT ;  /* 0x000000ff0800728c */ /* 0x004fc8000bf05070 */
[----:B------:R-:W-:-:S09]  /*01a0*/  UISETP.NE.AND.EX UP0, UPT, UR9, URZ, UPT, UP0 ;  /* 0x000000ff0900728c */ /* 0x000fd2000bf05300 */
[----:B------:R-:W-:Y:S05]  /*01b0*/  BRA.U UP0, `(.L_x_2) ;  /* 0x0000000100247547 */ /* 0x000fea000b800000 */
[----:B------:R-:W2:Y:S02]  /*01c0*/  LDCU.64 UR8, c[0x0][0x8a8] ;  /* 0x00011500ff0877ac */ /* 0x000ea40008000a00 */
[----:B--2---:R-:W-:-:S04]  /*01d0*/  UISETP.NE.U32.AND UP0, UPT, UR8, URZ, UPT ;  /* 0x000000ff0800728c */ /* 0x004fc8000bf05070 */
[----:B------:R-:W-:-:S09]  /*01e0*/  UISETP.NE.AND.EX UP0, UPT, UR9, URZ, UPT, UP0 ;  /* 0x000000ff0900728c */ /* 0x000fd2000bf05300 */
[----:B------:R-:W-:Y:S05]  /*01f0*/  BRA.U !UP0, `(.L_x_3) ;  /* 0x00000001080c7547 */ /* 0x000fea000b800000 */
[----:B-1----:R-:W1:Y:S02]  /*0200*/  LDC.64 R2, c[0x0][0x8a8] ;  /* 0x00022a00ff027b82 */ /* 0x002e640000000a00 */
[----:B-1----:R2:W5:Y:S01]  /*0210*/  LDG.E R47, desc[UR38][R2.64] ;  /* 0x00000026022f7981 */ /* 0x002562000c1e1900 */
[----:B------:R-:W-:Y:S05]  /*0220*/  BRA `(.L_x_2) ;  /* 0x0000000000087947 */ /* 0x000fea0003800000 */
.L_x_3:
[----:B------:R-:W2:Y:S02]  /*0230*/  LDCU UR5, c[0x0][0x8a0] ;  /* 0x00011400ff0577ac */ /* 0x000ea40008000800 */
[----:B--2---:R-:W-:Y:S02]  /*0240*/  MOV R47, UR5 ;  /* 0x00000005002f7c02 */ /* 0x004fe40008000f00 */
.L_x_2:
[----:B------:R-:W-:Y:S01]  /*0250*/  IMAD.U32 R0, RZ, RZ, UR4 ;  /* 0x00000004ff007e24 */ /* 0x000fe2000f8e00ff */
[----:B------:R-:W-:Y:S04]  /*0260*/  BSSY.RECONVERGENT B0, `(.L_x_4) ;  /* 0x000000c000007945 */ /* 0x000fe80003800200 */
[C---:B------:R-:W-:Y:S02]  /*0270*/  ISETP.NE.OR P1, PT, R0.reuse, 0x1, !P6 ;  /* 0x000000010000780c */ /* 0x040fe40007725670 */
[----:B------:R-:W-:-:S11]  /*0280*/  ISETP.NE.OR P0, PT, R0, 0x3, !P6 ;  /* 0x000000030000780c */ /* 0x000fd60007705670 */
[----:B------:R-:W-:Y:S05]  /*0290*/  @P1 BRA `(.L_x_5) ;  /* 0x0000000000201947 */ /* 0x000fea0003800000 */
[----:B------:R-:W3:Y:S02]  /*02a0*/  LDCU.64 UR8, c[0x0][0x348] ;  /* 0x00006900ff0877ac */ /* 0x000ee40008000a00 */
[----:B---3--:R-:W-:Y:S02]  /*02b0*/  UIADD3 UR10, UP1, UPT, UR8, 0x80, URZ ;  /* 0x00000080080a7890 */ /* 0x008fe4000ff3e0ff */
[----:B------:R-:W-:Y:S02]  /*02c0*/  UIADD3 UR8, UP0, UPT, UR8, 0x180, URZ ;  /* 0x0000018008087890 */ /* 0x000fe4000ff1e0ff */
[----:B------:R-:W-:Y:S02]  /*02d0*/  UIADD3.X UR11, UPT, UPT, URZ, UR9, URZ, UP1, !UPT ;  /* 0x00000009ff0b7290 */ /* 0x000fe40008ffe4ff */
[----:B------:R-:W-:-:S07]  /*02e0*/  UIADD3.X UR9, UPT, UPT, URZ, UR9, URZ, UP0, !UPT ;  /* 0x00000009ff097290 */ /* 0x000fce00087fe4ff */
[----:B------:R3:W-:Y:S02]  /*02f0*/  UTMACCTL.PF [UR10] ;  /* 0x000000000a0079b9 */ /* 0x0007e40008040000 */
[----:B------:R3:W-:Y:S02]  /*0300*/  UTMACCTL.PF [UR8] ;  /* 0x00000000080079b9 */ /* 0x0007e40008040000 */
[----:B---3--:R-:W-:Y:S01]  /*0310*/  NOP ;  /* 0x0000000000007918 */ /* 0x008fe20000000000 */
.L_x_5:
[----:B------:R-:W-:Y:S05]  /*0320*/  BSYNC.RECONVERGENT B0 ;  /* 0x0000000000007941 */ /* 0x000fea0003800200 */
.L_x_4:
[----:B------:R-:W-:Y:S04]  /*0330*/  BSSY.RECONVERGENT B0, `(.L_x_6) ;  /* 0x000000a000007945 */ /* 0x000fe80003800200 */
        /* <DEDUP_REMOVED lines=9> */
.L_x_7:
[----:B------:R-:W-:Y:S05]  /*03d0*/  BSYNC.RECONVERGENT B0 ;  /* 0x0000000000007941 */ /* 0x000fea0003800200 */
.L_x_6:
[----:B------:R-:W3:Y:S01]  /*03e0*/  LDCU.64 UR8, c[0x0][0x888] ;  /* 0x00011100ff0877ac */ /* 0x000ee20008000a00 */
[----:B------:R-:W-:Y:S02]  /*03f0*/  UISETP.EQ.U32.AND UP1, UPT, UR6, URZ, UPT ;  /* 0x000000ff0600728c */ /* 0x000fe4000bf22070 */
[----:B------:R-:W-:Y:S02]  /*0400*/  UPLOP3.LUT UP6, UPT, UPT, UPT, UPT, 0x80, 0x8 ;  /* 0x000000000008789c */ /* 0x000fe40003fcf070 */
[----:B---3--:R-:W-:-:S04]  /*0410*/  UISETP.NE.U32.AND UP0, UPT, UR8, URZ, UPT ;  /* 0x000000ff0800728c */ /* 0x008fc8000bf05070 */
[----:B------:R-:W-:-:S04]  /*0420*/  UISETP.NE.AND.EX UP0, UPT, UR9, URZ, UPT, UP0 ;  /* 0x000000ff0900728c */ /* 0x000fc8000bf05300 */
[----:B------:R-:W-:-:S04]  /*0430*/  UISETP.EQ.OR.EX UP2, UPT, UR7, URZ, !UP0, UP1 ;  /* 0x000000ff0700728c */ /* 0x000fc8000c742710 */
[----:B------:R-:W-:-:S05]  /*0440*/  UP2UR UR41, UPR, URZ, 0x4 ;  /* 0x00000004ff297883 */ /* 0x000fca0008000000 */
[----:B------:R-:W-:Y:S07]  /*0450*/  BRA.U !UP2, `(.L_x_8) ;  /* 0x000000010a207547 */ /* 0x000fee000b800000 */
[----:B------:R-:W-:Y:S01]  /*0460*/  UISETP.NE.U32.AND UP2, UPT, UR6, URZ, UPT ;  /* 0x000000ff0600728c */ /* 0x000fe2000bf45070 */
[----:B-----5:R-:W-:Y:S01]  /*0470*/  FSETP.NEU.AND P0, PT, R49, RZ, PT ;  /* 0x000000ff3100720b */ /* 0x020fe20003f0d000 */
[----:B------:R-:W-:Y:S02]  /*0480*/  USEL UR5, URZ, 0xffffffff, UP0 ;  /* 0xffffffffff057887 */ /* 0x000fe40008000000 */
[----:B------:R-:W-:-:S10]  /*0490*/  UISETP.NE.AND.EX UP2, UPT, UR7, URZ, UPT, UP2 ;  /* 0x000000ff0700728c */ /* 0x000fd4000bf45320 */
[----:B------:R-:W-:Y:S01]  /*04a0*/  VOTEU.ANY UP1, P0 ;  /* 0x0000000000ff7886 */ /* 0x000fe20000020100 */
[----:B------:R-:W-:-:S04]  /*04b0*/  @!UP2 USEL UR5, URZ, 0xffffffff, UP1 ;  /* 0xffffffffff05a887 */ /* 0x000fc80008800000 */
[----:B------:R-:W-:-:S04]  /*04c0*/  ULOP3.LUT UR5, UR5, 0x1, URZ, 0xc0, !UPT ;  /* 0x0000000105057892 */ /* 0x000fc8000f8ec0ff */
[----:B------:R-:W-:-:S11]  /*04d0*/  UISETP.NE.U32.AND UP6, UPT, UR5, 0x1, UPT ;  /* 0x000000010500788c */ /* 0x000fd6000bfc5070 */
.L_x_8:
[----:B-12---:R-:W1:Y:S02]  /*04e0*/  SHFL.IDX PT, R2, R107, RZ, 0x1f ;  /* 0x00001fff6b027589 */ /* 0x006e6400000e0000 */
[----:B-1----:R-:W-:-:S13]  /*04f0*/  ISETP.NE.AND P0, PT, R2, RZ, PT ;  /* 0x000000ff0200720c */ /* 0x002fda0003f05270 */
[----:B------:R-:W-:Y:S05]  /*0500*/  @P0 BRA `(.L_x_9) ;  /* 0x00000004001c0947 */ /* 0x000fea0003800000 */
[----:B------:R-:W-:Y:S01]  /*0510*/  ELECT P0, URZ, PT ;  /* 0x0000000000ff782f */ /* 0x000fe20003800000 */
[----:B------:R-:W-:-:S12]  /*0520*/  BSSY.RECONVERGENT B0, `(.L_x_9) ;  /* 0x0000045000007945 */ /* 0x000fd80003800200 */
[----:B------:R-:W-:Y:S05]  /*0530*/  @!P0 BRA `(.L_x_10) ;  /* 0x00000004000c8947 */ /* 0x000fea0003800000 */
[----:B------:R-:W1:Y:S01]  /*0540*/  S2UR UR7, SR_CgaCtaId ;  /* 0x00000000000779c3 */ /* 0x000e620000008800 */
[----:B------:R-:W-:Y:S01]  /*0550*/  UMOV UR8, 0x400 ;  /* 0x0000040000087882 */ /* 0x000fe20000000000 */
[----:B------:R-:W-:Y:S01]  /*0560*/  UMOV UR6, 0x1 ;  /* 0x0000000100067882 */ /* 0x000fe20000000000 */
[----:B------:R-:W-:Y:S02]  /*0570*/  UMOV UR5, 0x2 ;  /* 0x0000000200057882 */ /* 0x000fe40000000000 */
[----:B------:R-:W-:-:S04]  /*0580*/  UIADD3 UR10, UPT, UPT, -UR5, 0x100000, URZ ;  /* 0x00100000050a7890 */ /* 0x000fc8000fffe1ff */
[----:B------:R-:W-:Y:S02]  /*0590*/  USHF.L.U32 UR11, UR10, 0xb, URZ ;  /* 0x0000000b0a0b7899 */ /* 0x000fe400080006ff */
[----:B------:R-:W-:Y:S02]  /*05a0*/  USHF.L.U32 UR10, UR10, 0x1, URZ ;  /* 0x000000010a0a7899 */ /* 0x000fe400080006ff */
[----:B-1----:R-:W-:Y:S02]  /*05b0*/  ULEA UR7, UR7, UR8, 0x18 ;  /* 0x0000000807077291 */ /* 0x002fe4000f8ec0ff */
[----:B------:R-:W-:-:S04]  /*05c0*/  UIADD3 UR8, UPT, UPT, -UR6, 0x100000, URZ ;  /* 0x0010000006087890 */ /* 0x000fc8000fffe1ff */
[----:B------:R-:W-:Y:S02]  /*05d0*/  USHF.L.U32 UR9, UR8, 0xb, URZ ;  /* 0x0000000b08097899 */ /* 0x000fe400080006ff */
[----:B------:R-:W-:Y:S01]  /*05e0*/  USHF.L.U32 UR8, UR8, 0x1, URZ ;  /* 0x0000000108087899 */ /* 0x000fe200080006ff */
[----:B------:R-:W1:Y:S11]  /*05f0*/  FENCE.VIEW.ASYNC.S ;  /* 0x00000000000073c6 */ /* 0x000e760000000000 */
[----:B-1----:R1:W2:Y:S01]  /*0600*/  SYNCS.EXCH.64 URZ, [UR7], UR8 ;  /* 0x0000000807ff75b2 */ /* 0x0022a20008000100 */
[----:B------:R1:W3:Y:S01]  /*0610*/  SYNCS.EXCH.64 URZ, [UR7+0xd8], UR10 ;  /* 0x0000d80a07ff75b2 */ /* 0x0002e20008000100 */
[----:B------:R1:W4:Y:S01]  /*0620*/  SYNCS.EXCH.64 URZ, [UR7+0x8], UR8 ;  /* 0x0000080807ff75b2 */ /* 0x0003220008000100 */
[----:B------:R1:W1:Y:S01]  /*0630*/  SYNCS.EXCH.64 URZ, [UR7+0xe0], UR10 ;  /* 0x0000e00a07ff75b2 */ /* 0x0002620008000100 */
        /* <DEDUP_REMOVED lines=50> */
[----:B--234-:R-:W-:Y:S01]  /*0960*/  NOP ;  /* 0x0000000000007918 */ /* 0x01cfe20000000000 */
.L_x_10:
[----:B-1----:R-:W-:Y:S05]  /*0970*/  BSYNC.RECONVERGENT B0 ;  /* 0x0000000000007941 */ /* 0x002fea0003800200 */
.L_x_9:
[----:B------:R-:W1:Y:S01]  /*0980*/  SHFL.IDX PT, R2, R107, RZ, 0x1f ;  /* 0x00001fff6b027589 */ /* 0x000e6200000e0000 */
[----:B------:R-:W-:Y:S01]  /*0990*/  NOP ;  /* 0x0000000000007918 */ /* 0x000fe20000000000 */
[----:B-1----:R-:W-:-:S13]  /*09a0*/  ISETP.NE.AND P0, PT, R2, 0x1, PT ;  /* 0x000000010200780c */ /* 0x002fda0003f05270 */
[----:B------:R-:W-:Y:S05]  /*09b0*/  @P0 BRA `(.L_x_11) ;  /* 0x0000000000400947 */ /* 0x000fea0003800000 */
[----:B------:R-:W1:Y:S01]  /*09c0*/  S2UR UR7, SR_CgaCtaId ;  /* 0x00000000000779c3 */ /* 0x000e620000008800 */
[----:B------:R-:W-:Y:S01]  /*09d0*/  UMOV UR8, 0x400 ;  /* 0x0000040000087882 */ /* 0x000fe20000000000 */
[----:B------:R-:W-:Y:S01]  /*09e0*/  UMOV UR6, 0x20 ;  /* 0x0000002000067882 */ /* 0x000fe20000000000 */
[----:B------:R-:W-:Y:S01]  /*09f0*/  UMOV UR5, 0x80 ;  /* 0x0000008000057882 */ /* 0x000fe20000000000 */
[----:B------:R-:W-:Y:S01]  /*0a00*/  ELECT P0, URZ, PT ;  /* 0x0000000000ff782f */ /* 0x000fe20003800000 */
        /* <DEDUP_REMOVED lines=8> */
[----:B-1----:R1:W2:Y:S01]  /*0a90*/  SYNCS.EXCH.64 URZ, [UR7+0x1b0], UR8 ;  /* 0x0001b00807ff75b2 */ /* 0x0022a20008000100 */
[----:B------:R1:W3:Y:S01]  /*0aa0*/  SYNCS.EXCH.64 URZ, [UR7+0x1b8], UR10 ;  /* 0x0001b80a07ff75b2 */ /* 0x0002e20008000100 */
[----:B------:R-:W-:Y:S01]  /*0ab0*/  NOP ;  /* 0x0000000000007918 */ /* 0x000fe20000000000 */
.L_x_11:
[----:B------:R-:W4:Y:S01]  /*0ac0*/  SHFL.IDX PT, R2, R107, RZ, 0x1f ;  /* 0x00001fff6b027589 */ /* 0x000f2200000e0000 */
[----:B------:R-:W-:Y:S01]  /*0ad0*/  NOP ;  /* 0x0000000000007918 */ /* 0x000fe20000000000 */
[----:B----4-:R-:W-:-:S13]  /*0ae0*/  ISETP.NE.AND P0, PT, R2, 0x3, PT ;  /* 0x000000030200780c */ /* 0x010fda0003f05270 */
[----:B------:R-:W-:Y:S05]  /*0af0*/  @P0 BRA `(.L_x_12) ;  /* 0x0000000000300947 */ /* 0x000fea0003800000 */
[----:B------:R-:W4:Y:S01]  /*0b00*/  S2UR UR6, SR_CgaCtaId ;  /* 0x00000000000679c3 */ /* 0x000f220000008800 */
[----:B-1----:R-:W-:Y:S01]  /*0b10*/  UMOV UR7, 0x400 ;  /* 0x0000040000077882 */ /* 0x002fe20000000000 */
[----:B------:R-:W-:Y:S01]  /*0b20*/  UMOV UR5, 0x20 ;  /* 0x0000002000057882 */ /* 0x000fe20000000000 */
[----:B------:R-:W-:Y:S01]  /*0b30*/  ELECT P0, URZ, PT ;  /* 0x0000000000ff782f */ /* 0x000fe20003800000 */
[----:B------:R-:W-:-:S04]  /*0b40*/  UIADD3 UR8, UPT, UPT, -UR5, 0x100000, URZ ;  /* 0x0010000005087890 */ /* 0x000fc8000fffe1ff */
[----:B------:R-:W-:Y:S02]  /*0b50*/  USHF.L.U32 UR9, UR8, 0xb, URZ ;  /* 0x0000000b08097899 */ /* 0x000fe400080006ff */
[----:B------:R-:W-:Y:S02]  /*0b60*/  USHF.L.U32 UR8, UR8, 0x1, URZ ;  /* 0x0000000108087899 */ /* 0x000fe400080006ff */
[----:B----4-:R-:W-:Y:S01]  /*0b70*/  ULEA UR6, UR6, UR7, 0x18 ;  /* 0x0000000706067291 */ /* 0x010fe2000f8ec0ff */
[----:B------:R-:W1:Y:S11]  /*0b80*/  FENCE.VIEW.ASYNC.S ;  /* 0x00000000000073c6 */ /* 0x000e760000000000 */
[----:B-1----:R4:W1:Y:S01]  /*0b90*/  SYNCS.EXCH.64 URZ, [UR6+0x1c0], UR8 ;  /* 0x0001c00806ff75b2 */ /* 0x0028620008000100 */
[----:B------:R4:W1:Y:S02]  /*0ba0*/  SYNCS.EXCH.64 URZ, [UR6+0x1c8], UR8 ;  /* 0x0001c80806ff75b2 */ /* 0x0008640008000100 */
[----:B----4-:R-:W-:Y:S01]  /*0bb0*/  NOP ;  /* 0x0000000000007918 */ /* 0x010fe20000000000 */
.L_x_12:
[----:B------:R-:W4:Y:S01]  /*0bc0*/  SHFL.IDX PT, R2, R107, RZ, 0x1f ;  /* 0x00001fff6b027589 */ /* 0x000f2200000e0000 */
[----:B------:R-:W-:Y:S01]  /*0bd0*/  NOP ;  /* 0x0000000000007918 */ /* 0x000fe20000000000 */
[----:B----4-:R-:W-:-:S13]  /*0be0*/  ISETP.NE.AND P0, PT, R2, 0x4, PT ;  /* 0x000000040200780c */ /* 0x010fda0003f05270 */
[----:B------:R-:W-:Y:S05]  /*0bf0*/  @P0 BRA `(.L_x_13) ;  /* 0x0000000000440947 */ /* 0x000fea0003800000 */
[----:B------:R-:W4:Y:S01]  /*0c00*/  S2UR UR6, SR_CgaCtaId ;  /* 0x00000000000679c3 */ /* 0x000f220000008800 */
[----:B-1----:R-:W-:Y:S01]  /*0c10*/  UMOV UR8, 0x1e0 ;  /* 0x000001e000087882 */ /* 0x002fe20000000000 */
[----:B------:R-:W-:Y:S01]  /*0c20*/  UMOV UR7, 0x400 ;  /* 0x0000040000077882 */ /* 0x000fe20000000000 */
[----:B------:R-:W-:Y:S01]  /*0c30*/  USEL UR8, UR8, 0x1a0, UP6 ;  /* 0x000001a008087887 */ /* 0x000fe2000b000000 */
[----:B------:R-:W-:Y:S01]  /*0c40*/  UMOV UR5, 0x1 ;  /* 0x0000000100057882 */ /* 0x000fe20000000000 */
[----:B------:R-:W-:Y:S01]  /*0c50*/  ELECT P0, URZ, PT ;  /* 0x0000000000ff782f */ /* 0x000fe20003800000 */
[----:B------:R-:W-:-:S04]  /*0c60*/  UIADD3 UR10, UPT, UPT, -UR5, 0x100000, URZ ;  /* 0x00100000050a7890 */ /* 0x000fc8000fffe1ff */
[----:B------:R-:W-:Y:S02]  /*0c70*/  USHF.L.U32 UR11, UR10, 0xb, URZ ;  /* 0x0000000b0a0b7899 */ /* 0x000fe400080006ff */
[----:B------:R-:W-:Y:S02]  /*0c80*/  USHF.L.U32 UR10, UR10, 0x1, URZ ;  /* 0x000000010a0a7899 */ /* 0x000fe400080006ff */
        /* <DEDUP_REMOVED lines=8> */
.L_x_13:
[----:B------:R-:W4:Y:S01]  /*0d10*/  SHFL.IDX PT, R2, R107, RZ, 0x1f ;  /* 0x00001fff6b027589 */ /* 0x000f2200000e0000 */
[----:B------:R-:W1:Y:S01]  /*0d20*/  S2UR UR40, SR_CgaCtaId ;  /* 0x00000000002879c3 */ /* 0x000e620000008800 */
[----:B------:R-:W-:Y:S01]  /*0d30*/  NOP ;  /* 0x0000000000007918 */ /* 0x000fe20000000000 */
[----:B----4-:R-:W-:-:S13]  /*0d40*/  ISETP.NE.AND P0, PT, R2, 0x5, PT ;  /* 0x000000050200780c */ /* 0x010fda0003f05270 */
[----:B-1----:R-:W-:Y:S05]  /*0d50*/  @P0 BRA `(.L_x_14) ;  /* 0x0000000000440947 */ /* 0x002fea0003800000 */
[----:B------:R-:W-:Y:S01]  /*0d60*/  UMOV UR7, 0x400 ;  /* 0x0000040000077882 */ /* 0x000fe20000000000 */
[----:B------:R-:W-:Y:S01]  /*0d70*/  UMOV UR6, 0x1 ;  /* 0x0000000100067882 */ /* 0x000fe20000000000 */
[----:B------:R-:W-:Y:S01]  /*0d80*/  UMOV UR5, 0x80 ;  /* 0x0000008000057882 */ /* 0x000fe20000000000 */
[----:B------:R-:W-:Y:S02]  /*0d90*/  ULEA UR7, UR40, UR7, 0x18 ;  /* 0x0000000728077291 */ /* 0x000fe4000f8ec0ff */
[----:B------:R-:W-:-:S04]  /*0da0*/  UIADD3 UR8, UPT, UPT, -UR6, 0x100000, URZ ;  /* 0x0010000006087890 */ /* 0x000fc8000fffe1ff */
[----:B------:R-:W-:Y:S02]  /*0db0*/  USHF.L.U32 UR9, UR8, 0xb, URZ ;  /* 0x0000000b08097899 */ /* 0x000fe400080006ff */
[----:B------:R-:W-:Y:S02]  /*0dc0*/  USHF.L.U32 UR8, UR8, 0x1, URZ ;  /* 0x0000000108087899 */ /* 0x000fe400080006ff */
[----:B------:R-:W-:-:S04]  /*0dd0*/  UIADD3 UR10, UPT, UPT, -UR5, 0x100000, URZ ;  /* 0x00100000050a7890 */ /* 0x000fc8000fffe1ff */
[----:B------:R-:W-:Y:S02]  /*0de0*/  USHF.L.U32 UR11, UR10, 0xb, URZ ;  /* 0x0000000b0a0b7899 */ /* 0x000fe400080006ff */
[----:B------:R-:W-:Y:S01]  /*0df0*/  USHF.L.U32 UR10, UR10, 0x1, URZ ;  /* 0x000000010a0a7899 */ /* 0x000fe200080006ff */
[----:B------:R-:W-:Y:S01]  /*0e00*/  ELECT P0, URZ, PT ;  /* 0x0000000000ff782f */ /* 0x000fe20003800000 */
[----:B------:R-:W1:Y:S02]  /*0e10*/  FENCE.VIEW.ASYNC.S ;  /* 0x00000000000073c6 */ /* 0x000e640000000000 */
[----:B-1----:R1:W4:Y:S08]  /*0e20*/  SYNCS.EXCH.64 URZ, [UR7+0x1e0], UR8 ;  /* 0x0001e00807ff75b2 */ /* 0x0023300008000100 */
[----:B------:R1:W1:Y:S01]  /*0e30*/  SYNCS.EXCH.64 URZ, [UR7+0x1f0], UR10 ;  /* 0x0001f00a07ff75b2 */ /* 0x0002620008000100 */
[----:B------:R1:W1:Y:S01]  /*0e40*/  SYNCS.EXCH.64 URZ, [UR7+0x1e8], UR8 ;  /* 0x0001e80807ff75b2 */ /* 0x0002620008000100 */
[----:B------:R1:W1:Y:S01]  /*0e50*/  SYNCS.EXCH.64 URZ, [UR7+0x1f8], UR10 ;  /* 0x0001f80a07ff75b2 */ /* 0x0002620008000100 */
[----:B------:R-:W-:Y:S01]  /*0e60*/  NOP ;  /* 0x0000000000007918 */ /* 0x000fe20000000000 */
.L_x_14:
[----:B------:R-:W2:Y:S01]  /*0e70*/  LDCU UR5, c[0x0][0x36c] ;  /* 0x00006d80ff0577ac */ /* 0x000ea20008000800 */
[----:B------:R-:W-:Y:S01]  /*0e80*/  ISETP.NE.OR P6, PT, R0, 0x2, !P6 ;  /* 0x000000020000780c */ /* 0x000fe200077c5670 */
[----:B------:R-:W-:Y:S01]  /*0e90*/  NOP ;  /* 0x0000000000007918 */ /* 0x000fe20000000000 */
[----:B------:R-:W-:Y:S01]  /*0ea0*/  LOP3.LUT R8, R101, 0x1f, RZ, 0xc0, !PT ;  /* 0x0000001f65087812 */ /* 0x000fe200078ec0ff */
[----:B------:R-:W-:Y:S02]  /*0eb0*/  UISETP.NE.AND UP5, UPT, UR4, 0x2, UPT ;  /* 0x000000020400788c */ /* 0x000fe4000bfa5270 */
[----:B------:R-:W-:Y:S02]  /*0ec0*/  UISETP.NE.AND UP4, UPT, UR4, URZ, UPT ;  /* 0x000000ff0400728c */ /* 0x000fe4000bf85270 */
[----:B--2---:R-:W-:-:S09]  /*0ed0*/  UISETP.EQ.U32.AND UP1, UPT, UR5, 0x1, UPT ;  /* 0x000000010500788c */ /* 0x004fd2000bf22070 */
[----:B------:R-:W-:Y:S05]  /*0ee0*/  BRA.U !UP1, `(.L_x_15) ;  /* 0x0000000109087547 */ /* 0x000fea000b800000 */
[----:B-1-34-:R-:W-:Y:S01]  /*0ef0*/  UCGABAR_ARV ;  /* 0x00000000000079c7 */ /* 0x01afe20008000000 */
[----:B------:R-:W-:Y:S05]  /*0f00*/  BRA `(.L_x_16) ;  /* 0x0000000000047947 */ /* 0x000fea0003800000 */
.L_x_15:
[----:B-1-34-:R-:W-:Y:S01]  /*0f10*/  NOP ;  /* 0x0000000000007918 */ /* 0x01afe20000000000 */
.L_x_16:
[----:B------:R-:W1:Y:S01]  /*0f20*/  S2R R111, SR_CTAID.Y ;  /* 0x00000000006f7919 */ /* 0x000e620000002600 */
[----:B------:R-:W2:Y:S01]  /*0f30*/  S2UR UR6, SR_CTAID.X ;  /* 0x00000000000679c3 */ /* 0x000ea20000002500 */
[----:B------:R-:W-:-:S05]  /*0f40*/  CS2R.32 R91, SR_CgaSize ;  /* 0x00000000005b7805 */ /* 0x000fca0000008a00 */
[----:B------:R-:W-:-:S05]  /*0f50*/  IMAD R91, R91, -0xa0, RZ ;  /* 0xffffff605b5b7824 */ /* 0x000fca00078e02ff */
[----:B------:R-:W-:-:S14]  /*0f60*/  R2UR UR7, R91 ;  /* 0x000000005b0772ca */ /* 0x000fdc00000e0000 */
[----:B------:R-:W3:Y:S01]  /*0f70*/  LDCU UR7, c[0x0][UR7+0x2b0] ;  /* 0x00005600070777ac */ /* 0x000ee20008000800 */
[----:B------:R-:W-:-:S05]  /*0f80*/  CS2R.32 R91, SR_CgaSize ;  /* 0x00000000005b7805 */ /* 0x000fca0000008a00 */
[----:B------:R-:W-:-:S05]  /*0f90*/  IMAD R91, R91, -0xa0, RZ ;  /* 0xffffff605b5b7824 */ /* 0x000fca00078e02ff */
[----:B------:R-:W-:-:S14]  /*0fa0*/  R2UR UR5, R91 ;  /* 0x000000005b0572ca */ /* 0x000fdc00000e0000 */
[----:B------:R-:W4:Y:S01]  /*0fb0*/  LDCU UR5, c[0x0][UR5+0x2b4] ;  /* 0x00005680050577ac */ /* 0x000f220008000800 */
[----:B------:R-:W-:-:S05]  /*0fc0*/  CS2R.32 R79, SR_CgaSize ;  /* 0x00000000004f7805 */ /* 0x000fca0000008a00 */
[----:B------:R-:W-:-:S06]  /*0fd0*/  IMAD R79, R79, -0xa0, RZ ;  /* 0xffffff604f4f7824 */ /* 0x000fcc00078e02ff */
[----:B------:R-:W4:Y:S01]  /*0fe0*/  LDC R79, c[0x0][R79+0x2a4] ;  /* 0x0000a9004f4f7b82 */ /* 0x000f220000000800 */
[----:B------:R-:W-:Y:S02]  /*0ff0*/  USHF.L.U32 UR36, UR40, 0xb, URZ ;  /* 0x0000000b28247899 */ /* 0x000fe400080006ff */
[----:B------:R-:W-:Y:S02]  /*1000*/  USHF.L.U32 UR22, UR40, 0x5, URZ ;  /* 0x0000000528167899 */ /* 0x000fe400080006ff */
[----:B------:R-:W-:Y:S02]  /*1010*/  ULOP3.LUT UR36, UR36, 0x800, URZ, 0xc0, !UPT ;  /* 0x0000080024247892 */ /* 0x000fe4000f8ec0ff */
[----:B------:R-:W-:Y:S01]  /*1020*/  ULOP3.LUT UR22, UR22, 0x20, URZ, 0xc0, !UPT ;  /* 0x0000002016167892 */ /* 0x000fe2000f8ec0ff */
[----:B------:R-:W4:Y:S01]  /*1030*/  LDC R11, c[0x0][0xb24] ;  /* 0x0002c900ff0b7b82 */ /* 0x000f220000000800 */
[----:B------:R-:W-:Y:S01]  /*1040*/  UISETP.NE.AND UP2, UPT, UR4, 0x2, UPT ;  /* 0x000000020400788c */ /* 0x000fe2000bf45270 */
[----:B--2---:R-:W-:-:S02]  /*1050*/  I2FP.F32.U32 R90, UR6 ;  /* 0x00000006005a7c45 */ /* 0x004fc40008201000 */
[----:B------:R-:W-:-:S05]  /*1060*/  CS2R.32 R3, SR_CgaSize ;  /* 0x0000000000037805 */ /* 0x000fca0000008a00 */
[----:B------:R-:W-:-:S06]  /*1070*/  IMAD R3, R3, -0xa0, RZ ;  /* 0xffffff6003037824 */ /* 0x000fcc00078e02ff */
[----:B------:R-:W2:Y:S01]  /*1080*/  LDC R3, c[0x0][R3+0x2a0] ;  /* 0x0000a80003037b82 */ /* 0x000ea20000000800 */
[----:B------:R-:W-:Y:S01]  /*1090*/  MOV R91, UR6 ;  /* 0x00000006005b7c02 */ /* 0x000fe20008000f00 */
[----:B---3--:R-:W-:Y:S01]  /*10a0*/  FMUL R90, R90, UR7 ;  /* 0x000000075a5a7c20 */ /* 0x008fe20008400000 */
[----:B-1----:R-:W-:-:S05]  /*10b0*/  I2FP.F32.U32 R2, R111 ;  /* 0x0000006f00027245 */ /* 0x002fca0000201000 */
[----:B------:R-:W1:Y:S01]  /*10c0*/  S2UR UR45, SR_CTAID.Z ;  /* 0x00000000002d79c3 */ /* 0x000e620000002700 */
[----:B------:R-:W3:Y:S01]  /*10d0*/  F2I.U32.TRUNC.NTZ R90, R90 ;  /* 0x0000005a005a7305 */ /* 0x000ee2000020f000 */
[----:B----4-:R-:W-:Y:S01]  /*10e0*/  FMUL R2, R2, UR5 ;  /* 0x0000000502027c20 */ /* 0x010fe20008400000 */
[----:B------:R-:W4:Y:S01]  /*10f0*/  LDCU UR5, c[0x0][0xb30] ;  /* 0x00016600ff0577ac */ /* 0x000f220008000800 */
[----:B------:R-:W-:-:S04]  /*1100*/  ISETP.GE.AND P0, PT, R11, 0x1, PT ;  /* 0x000000010b00780c */ /* 0x000fc80003f06270 */
[----:B------:R-:W1:Y:S01]  /*1110*/  LDC R40, c[0x0][0xb24] ;  /* 0x0002c900ff287b82 */ /* 0x000e620000000800 */
[----:B------:R-:W4:Y:S01]  /*1120*/  F2I.U32.TRUNC.NTZ R0, R2 ;  /* 0x0000000200007305 */ /* 0x000f22000020f000 */
[----:B---3--:R-:W-:-:S05]  /*1130*/  IADD3 R90, PT, PT, -R90, RZ, RZ ;  /* 0x000000ff5a5a7210 */ /* 0x008fca0007ffe1ff */
[----:B--2---:R-:W-:Y:S01]  /*1140*/  IMAD R90, R3, R90, UR6 ;  /* 0x00000006035a7e24 */ /* 0x004fe2000f8e025a */
[----:B----4-:R-:W-:-:S05]  /*1150*/  IADD3 R0, PT, PT, -R0, RZ, RZ ;  /* 0x000000ff00007210 */ /* 0x010fca0007ffe1ff */
[----:B------:R-:W-:Y:S01]  /*1160*/  IMAD R79, R79, R0, R111 ;  /* 0x000000004f4f7224 */ /* 0x000fe200078e026f */
[----:B------:R-:W-:Y:S01]  /*1170*/  PRMT R0, RZ, 0x7610, R0 ;  /* 0x00007610ff007816 */ /* 0x000fe20000000000 */
[----:B------:R-:W-:Y:S06]  /*1180*/  BRA.U UP4, `(.L_x_17) ;  /* 0x0000000104207547 */ /* 0x000fec000b800000 */
[C---:B------:R-:W-:Y:S02]  /*1190*/  ISETP.NE.AND P3, PT, R79.reuse, RZ, PT ;  /* 0x000000ff4f00720c */ /* 0x040fe40003f65270 */
[----:B------:R-:W-:Y:S02]  /*11a0*/  ISETP.NE.AND P1, PT, R79, RZ, PT ;  /* 0x000000ff4f00720c */ /* 0x000fe40003f25270 */
[C---:B------:R-:W-:Y:S02]  /*11b0*/  ISETP.NE.AND P2, PT, R90.reuse, 0x1, PT ;  /* 0x000000015a00780c */ /* 0x040fe40003f45270 */
[----:B------:R-:W-:Y:S02]  /*11c0*/  SEL R0, RZ, 0x2, P3 ;  /* 0x00000002ff007807 */ /* 0x000fe40001800000 */
[----:B------:R-:W-:Y:S02]  /*11d0*/  ISETP.EQ.OR P1, PT, R90, RZ, !P1 ;  /* 0x000000ff5a00720c */ /* 0x000fe40004f22670 */
[----:B------:R-:W-:-:S02]  /*11e0*/  SEL R0, R0, 0x2, P2 ;  /* 0x0000000200007807 */ /* 0x000fc40001000000 */
[----:B------:R-:W-:-:S05]  /*11f0*/  SEL R3, RZ, 0x1, !P1 ;  /* 0x00000001ff037807 */ /* 0x000fca0004800000 */
[----:B------:R-:W-:Y:S02]  /*1200*/  IMAD.IADD R0, R3, 0x1, R0 ;  /* 0x0000000103007824 */ /* 0x000fe400078e0200 */
.L_x_17:
[----:B------:R-:W-:Y:S05]  /*1210*/  @!P0 BRA `(.L_x_18) ;  /* 0x0000000000b88947 */ /* 0x000fea0003800000 */
[----:B------:R-:W2:Y:S01]  /*1220*/  LDC.64 R4, c[0x0][0xb18] ;  /* 0x0002c600ff047b82 */ /* 0x000ea20000000a00 */
[----:B------:R-:W-:-:S07]  /*1230*/  ISETP.NE.AND P0, PT, R11, 0x1, PT ;  /* 0x000000010b00780c */ /* 0x000fce0003f05270 */
[----:B------:R-:W3:Y:S08]  /*1240*/  LDC R10, c[0x0][0xb0c] ;  /* 0x0002c300ff0a7b82 */ /* 0x000ef00000000800 */
[----:B------:R-:W4:Y:S08]  /*1250*/  LDC R13, c[0x0][0x370] ;  /* 0x0000dc00ff0d7b82 */ /* 0x000f300000000800 */
[----:B------:R-:W1:Y:S01]  /*1260*/  LDC R12, c[0x0][0x374] ;  /* 0x0000dd00ff0c7b82 */ /* 0x000e620000000800 */
[----:B--2---:R-:W-:-:S07]  /*1270*/  ISETP.NE.AND P1, PT, R4, 0x1, PT ;  /* 0x000000010400780c */ /* 0x004fce0003f25270 */
[----:B------:R-:W4:Y:S01]  /*1280*/  LDC.64 R6, c[0x0][0xb10] ;  /* 0x0002c400ff067b82 */ /* 0x000f220000000a00 */
[----:B---3--:R-:W-:-:S07]  /*1290*/  ISETP.NE.AND P2, PT, R10, 0x1, PT ;  /* 0x000000010a00780c */ /* 0x008fce0003f45270 */
[----:B------:R-:W2:Y:S08]  /*12a0*/  LDC R9, c[0x0][0xb20] ;  /* 0x0002c800ff097b82 */ /* 0x000eb00000000800 */
[----:B------:R-:W3:Y:S01]  /*12b0*/  LDC.64 R2, c[0x0][0xb28] ;  /* 0x0002ca00ff027b82 */ /* 0x000ee20000000a00 */
[----:B-1----:R-:W-:-:S04]  /*12c0*/  IMAD.HI.U32 R14, R12, R5, RZ ;  /* 0x000000050c0e7227 */ /* 0x002fc800078e00ff */
[----:B----4-:R-:W-:-:S04]  /*12d0*/  IMAD.HI.U32 R16, R13, R6, RZ ;  /* 0x000000060d107227 */ /* 0x010fc800078e00ff */
[----:B------:R-:W-:Y:S01]  /*12e0*/  IMAD.HI.U32 R18, R91, R6, RZ ;  /* 0x000000065b127227 */ /* 0x000fe200078e00ff */
[----:B------:R-:W-:Y:S02]  /*12f0*/  @P2 SHF.R.U32.HI R13, RZ, R7, R16 ;  /* 0x00000007ff0d2219 */ /* 0x000fe40000011610 */
[----:B--2---:R-:W-:Y:S01]  /*1300*/  @P1 SHF.R.U32.HI R12, RZ, R9, R14 ;  /* 0x00000009ff0c1219 */ /* 0x004fe2000001160e */
[----:B------:R-:W-:Y:S01]  /*1310*/  IMAD.HI.U32 R16, R111, R5, RZ ;  /* 0x000000056f107227 */ /* 0x000fe200078e00ff */
[----:B------:R-:W-:-:S04]  /*1320*/  SHF.R.U32.HI R18, RZ, R7, R18 ;  /* 0x00000007ff127219 */ /* 0x000fc80000011612 */
[----:B------:R-:W-:Y:S01]  /*1330*/  SHF.R.U32.HI R16, RZ, R9, R16 ;  /* 0x00000009ff107219 */ /* 0x000fe20000011610 */
[----:B---3--:R-:W-:Y:S01]  /*1340*/  IMAD.HI.U32 R14, R12, R2, RZ ;  /* 0x000000020c0e7227 */ /* 0x008fe200078e00ff */
[----:B------:R-:W-:Y:S02]  /*1350*/  SEL R7, R91, R18, !P2 ;  /* 0x000000125b077207 */ /* 0x000fe40005000000 */
[----:B------:R-:W-:Y:S01]  /*1360*/  SEL R5, R111, R16, !P1 ;  /* 0x000000106f057207 */ /* 0x000fe20004800000 */
[----:B------:R-:W-:Y:S01]  /*1370*/  IMAD.HI.U32 R6, R13, R2, RZ ;  /* 0x000000020d067227 */ /* 0x000fe200078e00ff */
[-C--:B------:R-:W-:Y:S02]  /*1380*/  @P0 SHF.R.U32.HI R12, RZ, R3.reuse, R14 ;  /* 0x00000003ff0c0219 */ /* 0x080fe4000001160e */
[----:B------:R-:W-:Y:S02]  /*1390*/  IADD3 R9, PT, PT, -R5, RZ, RZ ;  /* 0x000000ff05097210 */ /* 0x000fe40007ffe1ff */
[----:B------:R-:W-:Y:S01]  /*13a0*/  @P0 SHF.R.U32.HI R13, RZ, R3, R6 ;  /* 0x00000003ff0d0219 */ /* 0x000fe20000011606 */
[----:B------:R-:W-:-:S02]  /*13b0*/  IMAD R12, R12, R11, RZ ;  /* 0x0000000b0c0c7224 */ /* 0x000fc400078e02ff */
[----:B------:R-:W-:Y:S02]  /*13c0*/  IMAD R9, R4, R9, R111 ;  /* 0x0000000904097224 */ /* 0x000fe400078e026f */
[----:B------:R-:W-:Y:S01]  /*13d0*/  IMAD R6, R13, R11, RZ ;  /* 0x0000000b0d067224 */ /* 0x000fe200078e02ff */
[----:B------:R-:W-:-:S04]  /*13e0*/  ISETP.GE.AND P1, PT, R5, R12, PT ;  /* 0x0000000c0500720c */ /* 0x000fc80003f26270 */
[----:B------:R-:W-:Y:S01]  /*13f0*/  ISETP.GE.OR P1, PT, R7, R6, P1 ;  /* 0x000000060700720c */ /* 0x000fe20000f26670 */
[----:B------:R-:W-:-:S05]  /*1400*/  IMAD.HI.U32 R6, R5, R2, RZ ;  /* 0x0000000205067227 */ /* 0x000fca00078e00ff */
[----:B------:R-:W-:-:S04]  /*1410*/  SHF.R.U32.HI R6, RZ, R3, R6 ;  /* 0x00000003ff067219 */ /* 0x000fc80000011606 */
[----:B------:R-:W-:-:S03]  /*1420*/  SEL R6, R5, R6, !P0 ;  /* 0x0000000605067207 */ /* 0x000fc60004000000 */
[----:B------:R-:W-:Y:S01]  /*1430*/  @!P1 IMAD.HI.U32 R12, R7, R2, RZ ;  /* 0x00000002070c9227 */ /* 0x000fe200078e00ff */
[----:B------:R-:W-:-:S04]  /*1440*/  IADD3 R2, PT, PT, -R6, RZ, RZ ;  /* 0x000000ff06027210 */ /* 0x000fc80007ffe1ff */
[----:B------:R-:W-:Y:S01]  /*1450*/  @!P1 SHF.R.U32.HI R12, RZ, R3, R12 ;  /* 0x00000003ff0c9219 */ /* 0x000fe2000001160c */
[----:B------:R-:W-:-:S03]  /*1460*/  IMAD R2, R11, R2, R5 ;  /* 0x000000020b027224 */ /* 0x000fc600078e0205 */
[----:B------:R-:W-:-:S05]  /*1470*/  @!P1 SEL R3, R7, R12, !P0 ;  /* 0x0000000c07039207 */ /* 0x000fca0004000000 */
[--C-:B------:R-:W-:Y:S02]  /*1480*/  @!P1 IMAD.IADD R6, R6, 0x1, -R3.reuse ;  /* 0x0000000106069824 */ /* 0x100fe400078e0a03 */
[----:B------:R-:W-:Y:S01]  /*1490*/  @!P1 IMAD R3, R2, R13, R3 ;  /* 0x0000000d02039224 */ /* 0x000fe200078e0203 */
[----:B------:R-:W-:Y:S01]  /*14a0*/  IADD3 R2, PT, PT, -R7, RZ, RZ ;  /* 0x000000ff07027210 */ /* 0x000fe20007ffe1ff */
[----:B------:R-:W-:Y:S02]  /*14b0*/  @!P1 IMAD R5, R6, R11, R7 ;  /* 0x0000000b06059224 */ /* 0x000fe400078e0207 */
[----:B------:R-:W-:Y:S02]  /*14c0*/  @!P1 IMAD.MOV.U32 R7, RZ, RZ, R3 ;  /* 0x000000ffff079224 */ /* 0x000fe400078e0003 */
[----:B------:R-:W-:Y:S02]  /*14d0*/  IMAD R2, R10, R2, R91 ;  /* 0x000000020a027224 */ /* 0x000fe400078e025b */
[----:B------:R-:W-:-:S02]  /*14e0*/  IMAD R111, R5, R4, R9 ;  /* 0x00000004056f7224 */ /* 0x000fc400078e0209 */
[----:B------:R-:W-:Y:S02]  /*14f0*/  IMAD R91, R7, R10, R2 ;  /* 0x0000000a075b7224 */ /* 0x000fe400078e0202 */
.L_x_18:
[----:B------:R-:W-:-:S09]  /*1500*/  UISETP.NE.AND UP3, UPT, UR5, 0x1, UPT ;  /* 0x000000010500788c */ /* 0x000fd2000bf65270 */
[----:B------:R-:W-:Y:S05]  /*1510*/  BRA.U UP3, `(.L_x_19) ;  /* 0x0000000103407547 */ /* 0x000fea000b800000 */
[----:B------:R-:W2:Y:S08]  /*1520*/  LDC.64 R4, c[0x0][0xb10] ;  /* 0x0002c400ff047b82 */ /* 0x000eb00000000a00 */
[----:B------:R-:W3:Y:S08]  /*1530*/  LDC.64 R2, c[0x0][0xb18] ;  /* 0x0002c600ff027b82 */ /* 0x000ef00000000a00 */
[----:B------:R-:W4:Y:S08]  /*1540*/  LDC R6, c[0x0][0xb20] ;  /* 0x0002c800ff067b82 */ /* 0x000f300000000800 */
[----:B------:R-:W1:Y:S01]  /*1550*/  LDC R10, c[0x0][0xb0c] ;  /* 0x0002c300ff0a7b82 */ /* 0x000e620000000800 */
[----:B--2---:R-:W-:-:S05]  /*1560*/  IMAD.HI.U32 R4, R91, R4, RZ ;  /* 0x000000045b047227 */ /* 0x004fca00078e00ff */
[----:B------:R-:W-:Y:S01]  /*1570*/  SHF.R.U32.HI R4, RZ, R5, R4 ;  /* 0x00000005ff047219 */ /* 0x000fe20000011604 */
[----:B---3--:R-:W-:Y:S01]  /*1580*/  IMAD.HI.U32 R3, R111, R3, RZ ;  /* 0x000000036f037227 */ /* 0x008fe200078e00ff */
[----:B------:R-:W-:-:S04]  /*1590*/  ISETP.NE.AND P0, PT, R2, 0x1, PT ;  /* 0x000000010200780c */ /* 0x000fc80003f05270 */
[----:B----4-:R-:W-:-:S04]  /*15a0*/  SHF.R.U32.HI R6, RZ, R6, R3 ;  /* 0x00000006ff067219 */ /* 0x010fc80000011603 */
[----:B------:R-:W-:Y:S02]  /*15b0*/  SEL R3, R111, R6, !P0 ;  /* 0x000000066f037207 */ /* 0x000fe40004000000 */
[----:B-1----:R-:W-:-:S04]  /*15c0*/  ISETP.NE.AND P1, PT, R10, 0x1, PT ;  /* 0x000000010a00780c */ /* 0x002fc80003f25270 */
[----:B------:R-:W-:-:S05]  /*15d0*/  SEL R4, R91, R4, !P1 ;  /* 0x000000045b047207 */ /* 0x000fca0004800000 */
[----:B------:R-:W-:Y:S02]  /*15e0*/  IMAD.IADD R5, R3, 0x1, -R4 ;  /* 0x0000000103057824 */ /* 0x000fe400078e0a04 */
[----:B------:R-:W-:Y:S02]  /*15f0*/  IMAD.IADD R3, R4, 0x1, -R3 ;  /* 0x0000000104037824 */ /* 0x000fe400078e0a03 */
[----:B------:R-:W-:Y:S02]  /*1600*/  IMAD R91, R5, R10, R91 ;  /* 0x0000000a055b7224 */ /* 0x000fe400078e025b */
[----:B------:R-:W-:Y:S02]  /*1610*/  IMAD R111, R3, R2, R111 ;  /* 0x00000002036f7224 */ /* 0x000fe400078e026f */
.L_x_19:
[----:B------:R-:W-:Y:S05]  /*1620*/  BRA.U !UP1, `(.L_x_20) ;  /* 0x00000001090c7547 */ /* 0x000fea000b800000 */
[----:B------:R-:W-:Y:S01]  /*1630*/  UCGABAR_WAIT ;  /* 0x0000000000007dc7 */ /* 0x000fe20008000000 */
[----:B------:R-:W-:Y:S01]  /*1640*/  CCTL.IVALL ;  /* 0x00000000ff00798f */ /* 0x000fe20002000000 */
[----:B------:R-:W-:Y:S05]  /*1650*/  BRA `(.L_x_21) ;  /* 0x0000000000047947 */ /* 0x000fea0003800000 */
.L_x_20:
[----:B------:R-:W-:Y:S06]  /*1660*/  BAR.SYNC.DEFER_BLOCKING 0x0 ;  /* 0x0000000000007b1d */ /* 0x000fec0000010000 */
.L_x_21:
[----:B------:R-:W-:Y:S05]  /*1670*/  BRA.U UP2, `(.L_x_22) ;  /* 0x0000002502487547 */ /* 0x000fea000b800000 */
[----:B------:R-:W2:Y:S01]  /*1680*/  LDCU UR42, c[0x0][0x390] ;  /* 0x00007200ff2a77ac */ /* 0x000ea20008000800 */
[----:B------:R-:W3:Y:S01]  /*1690*/  LDC R2, c[0x0][0x5c0] ;  /* 0x00017000ff027b82 */ /* 0x000ee20000000800 */
[----:B------:R-:W-:Y:S01]  /*16a0*/  PLOP3.LUT P4, PT, PT, PT, UP6, 0x80, 0x8 ;  /* 0x000000000008781c */ /* 0x000fe20003f8f068 */
[----:B------:R-:W-:Y:S01]  /*16b0*/  IMAD.MOV.U32 R12, RZ, RZ, 0x1 ;  /* 0x00000001ff0c7424 */ /* 0x000fe200078e00ff */
[----:B------:R-:W-:Y:S01]  /*16c0*/  UISETP.NE.AND UP0, UPT, UR4, URZ, UPT ;  /* 0x000000ff0400728c */ /* 0x000fe2000bf05270 */
[----:B------:R-:W-:Y:S01]  /*16d0*/  ISETP.EQ.OR P5, PT, R8, RZ, P6 ;  /* 0x000000ff0800720c */ /* 0x000fe200037a2670 */
[----:B------:R-:W-:Y:S01]  /*16e0*/  USEL UR39, URZ, 0x1, UP5 ;  /* 0x00000001ff277887 */ /* 0x000fe2000a800000 */
[----:B------:R-:W-:Y:S01]  /*16f0*/  PLOP3.LUT P4, PT, P4, PT, PT, 0x8, 0x80 ;  /* 0x000000000080781c */ /* 0x000fe2000278e170 */
[----:B------:R-:W-:Y:S01]  /*1700*/  IMAD.MOV.U32 R10, RZ, RZ, RZ ;  /* 0x000000ffff0a7224 */ /* 0x000fe200078e00ff */
[----:B------:R-:W4:Y:S01]  /*1710*/  LDC R9, c[0x0][0x370] ;  /* 0x0000dc00ff097b82 */ /* 0x000f220000000800 */
[----:B------:R-:W1:Y:S01]  /*1720*/  LDCU.64 UR46, c[0x0][0x348] ;  /* 0x00006900ff2e77ac */ /* 0x000e620008000a00 */
[----:B------:R-:W-:Y:S01]  /*1730*/  USEL UR39, UR39, 0x2, UP0 ;  /* 0x0000000227277887 */ /* 0x000fe20008000000 */
[----:B------:R-:W-:-:S05]  /*1740*/  UMOV UR40, URZ ;  /* 0x000000ff00287c82 */ /* 0x000fca0008000000 */
[----:B------:R-:W1:Y:S01]  /*1750*/  LDC R0, c[0x0][0x374] ;  /* 0x0000dd00ff007b82 */ /* 0x000e620000000800 */
[----:B--2---:R-:W-:Y:S02]  /*1760*/  UIADD3 UR5, UPT, UPT, UR42, 0x3f, URZ ;  /* 0x0000003f2a057890 */ /* 0x004fe4000fffe0ff */
[----:B------:R-:W-:Y:S02]  /*1770*/  UIADD3 UR4, UPT, UPT, UR42, -0x1, URZ ;  /* 0xffffffff2a047890 */ /* 0x000fe4000fffe0ff */
[----:B------:R-:W-:Y:S02]  /*1780*/  USHF.R.S32.HI UR44, URZ, 0x1f, UR5 ;  /* 0x0000001fff2c7899 */ /* 0x000fe40008011405 */
[----:B------:R-:W-:Y:S01]  /*1790*/  UISETP.GE.U32.AND UP2, UPT, UR4, -0x7f, UPT ;  /* 0xffffff810400788c */ /* 0x000fe2000bf46070 */
[----:B---3--:R-:W-:Y:S01]  /*17a0*/  VIADD R2, R2, 0x3f ;  /* 0x0000003f02027836 */ /* 0x008fe20000000000 */
[----:B------:R-:W-:Y:S02]  /*17b0*/  ULEA.HI UR44, UR44, UR5, URZ, 0x6 ;  /* 0x000000052c2c7291 */ /* 0x000fe4000f8f30ff */
[----:B------:R-:W-:-:S02]  /*17c0*/  UIADD3 UR42, UPT, UPT, UR42, 0x7e, URZ ;  /* 0x0000007e2a2a7890 */ /* 0x000fc4000fffe0ff */
[----:B------:R-:W-:Y:S01]  /*17d0*/  USHF.R.S32.HI UR44, URZ, 0x6, UR44 ;  /* 0x00000006ff2c7899 */ /* 0x000fe2000801142c */
[----:B------:R-:W-:-:S03]  /*17e0*/  SHF.R.S32.HI R3, RZ, 0x1f, R2 ;  /* 0x0000001fff037819 */ /* 0x000fc60000011402 */
[----:B------:R-:W-:Y:S01]  /*17f0*/  UISETP.LT.U32.AND UP1, UPT, UR44, 0x1b, UPT ;  /* 0x0000001b2c00788c */ /* 0x000fe2000bf21070 */
[----:B------:R-:W-:-:S03]  /*1800*/  LEA.HI R14, R3, R2, RZ, 0x6 ;  /* 0x00000002030e7211 */ /* 0x000fc600078f30ff */
[----:B------:R-:W-:Y:S01]  /*1810*/  USEL UR43, UR44, 0x1b, UP1 ;  /* 0x0000001b2c2b7887 */ /* 0x000fe20008800000 */
[----:B------:R-:W-:-:S03]  /*1820*/  SHF.R.S32.HI R14, RZ, 0x6, R14 ;  /* 0x00000006ff0e7819 */ /* 0x000fc6000001140e */
[----:B------:R-:W-:Y:S02]  /*1830*/  UIADD3 UR38, UPT, UPT, UR43, -0x1, URZ ;  /* 0xffffffff2b267890 */ /* 0x000fe4000fffe0ff */
[----:B------:R-:W-:Y:S02]  /*1840*/  @UP2 UIADD3 UR38, UPT, UPT, UR43, URZ, URZ ;  /* 0x000000ff2b262290 */ /* 0x000fe4000fffe0ff */
[----:B------:R-:W-:Y:S02]  /*1850*/  UIADD3 UR41, UPT, UPT, UR44, -UR43, URZ ;  /* 0x8000002b2c297290 */ /* 0x000fe4000fffe0ff */
[----:B-1--4-:R-:W-:-:S12]  /*1860*/  UIADD3 UR38, UPT, UPT, UR38, 0x1, URZ ;  /* 0x0000000126267890 */ /* 0x012fd8000fffe0ff */
.L_x_40:
[-C--:B------:R-:W-:Y:S01]  /*1870*/  IABS R7, R14.reuse ;  /* 0x0000000e00077213 */ /* 0x080fe20000000000 */
[----:B-1----:R-:W1:Y:S01]  /*1880*/  LDC R4, c[0x0][0x5c4] ;  /* 0x00017100ff047b82 */ /* 0x002e620000000800 */
[----:B------:R-:W-:Y:S01]  /*1890*/  IMAD.MOV.U32 R16, RZ, RZ, RZ ;  /* 0x000000ffff107224 */ /* 0x000fe200078e00ff */
[----:B------:R-:W-:Y:S01]  /*18a0*/  IABS R3, R111 ;  /* 0x0000006f00037213 */ /* 0x000fe20000000000 */
[----:B------:R-:W2:Y:S01]  /*18b0*/  I2F.RP R13, R7 ;  /* 0x00000007000d7306 */ /* 0x000ea20000209400 */
[----:B------:R-:W-:Y:S01]  /*18c0*/  IABS R2, R14 ;  /* 0x0000000e00027213 */ /* 0x000fe20000000000 */
[----:B------:R-:W-:Y:S01]  /*18d0*/  UMOV UR4, 0x400 ;  /* 0x0000040000047882 */ /* 0x000fe20000000000 */
[----:B------:R-:W-:Y:S01]  /*18e0*/  UISETP.GE.U32.AND UP0, UPT, UR42, 0x7f, UPT ;  /* 0x0000007f2a00788c */ /* 0x000fe2000bf06070 */
[----:B------:R-:W-:Y:S01]  /*18f0*/  R2UR UR30, R91 ;  /* 0x000000005b1e72ca */ /* 0x000fe200000e0000 */
[----:B------:R-:W3:Y:S01]  /*1900*/  S2UR UR37, SR_CgaCtaId ;  /* 0x00000000002579c3 */ /* 0x000ee20000008800 */
[----:B------:R-:W-:Y:S01]  /*1910*/  IADD3 R2, PT, PT, RZ, -R2, RZ ;  /* 0x80000002ff027210 */ /* 0x000fe20007ffe0ff */
[----:B------:R-:W-:Y:S01]  /*1920*/  UMOV UR23, URZ ;  /* 0x000000ff00177c82 */ /* 0x000fe20008000000 */
[----:B--2---:R-:W2:Y:S09]  /*1930*/  MUFU.RCP R17, R13 ;  /* 0x0000000d00117308 */ /* 0x004eb20000001000 */
[----:B------:R-:W-:Y:S01]  /*1940*/  USHF.L.U32 UR30, UR30, 0x6, URZ ;  /* 0x000000061e1e7899 */ /* 0x000fe200080006ff */
[----:B-1----:R-:W-:Y:S01]  /*1950*/  IABS R5, R4 ;  /* 0x0000000400057213 */ /* 0x002fe20000000000 */
[----:B---3--:R-:W-:Y:S01]  /*1960*/  ULEA UR37, UR37, UR4, 0x18 ;  /* 0x0000000425257291 */ /* 0x008fe2000f8ec0ff */
[----:B--2---:R-:W-:-:S03]  /*1970*/  VIADD R17, R17, 0xffffffe ;  /* 0x0ffffffe11117836 */ /* 0x004fc60000000000 */
[----:B------:R-:W-:-:S03]  /*1980*/  ULEA UR4, UR40, UR37, 0x3 ;  /* 0x0000002528047291 */ /* 0x000fc6000f8e18ff */
[----:B------:R-:W1:Y:S02]  /*1990*/  F2I.FTZ.U32.TRUNC.NTZ R17, R17 ;  /* 0x0000001100117305 */ /* 0x000e64000021f000 */
[----:B-1----:R-:W-:-:S04]  /*19a0*/  IMAD.MOV R6, RZ, RZ, -R17 ;  /* 0x000000ffff067224 */ /* 0x002fc800078e0a11 */
[----:B------:R-:W-:-:S04]  /*19b0*/  IMAD R6, R6, R7, RZ ;  /* 0x0000000706067224 */ /* 0x000fc800078e02ff */
[----:B------:R-:W-:Y:S02]  /*19c0*/  IMAD.HI.U32 R16, R17, R6, R16 ;  /* 0x0000000611107227 */ /* 0x000fe400078e0010 */
[----:B------:R-:W1:Y:S04]  /*19d0*/  I2F.RP R6, R5 ;  /* 0x0000000500067306 */ /* 0x000e680000209400 */
[----:B------:R-:W-:-:S04]  /*19e0*/  IMAD.HI.U32 R16, R16, R3, RZ ;  /* 0x0000000310107227 */ /* 0x000fc800078e00ff */
[----:B------:R-:W-:-:S05]  /*19f0*/  IMAD R2, R16, R2, R3 ;  /* 0x0000000210027224 */ /* 0x000fca00078e0203 */
[----:B------:R-:W-:Y:S01]  /*1a00*/  ISETP.GT.U32.AND P1, PT, R7, R2, PT ;  /* 0x000000020700720c */ /* 0x000fe20003f24070 */
[----:B-1----:R-:W1:-:S12]  /*1a10*/  MUFU.RCP R6, R6 ;  /* 0x0000000600067308 */ /* 0x002e580000001000 */
[----:B------:R-:W-:Y:S01]  /*1a20*/  @!P1 IMAD.IADD R2, R2, 0x1, -R7 ;  /* 0x0000000102029824 */ /* 0x000fe200078e0a07 */
[----:B------:R-:W-:Y:S02]  /*1a30*/  @!P1 IADD3 R16, PT, PT, R16, 0x1, RZ ;  /* 0x0000000110109810 */ /* 0x000fe40007ffe0ff */
[----:B------:R-:W-:Y:S02]  /*1a40*/  ISETP.NE.AND P1, PT, R14, RZ, PT ;  /* 0x000000ff0e00720c */ /* 0x000fe40003f25270 */
[----:B----4-:R-:W-:Y:S01]  /*1a50*/  ISETP.GE.U32.AND P2, PT, R2, R7, PT ;  /* 0x000000070200720c */ /* 0x010fe20003f46070 */
[----:B-1----:R-:W-:Y:S01]  /*1a60*/  VIADD R17, R6, 0xffffffe ;  /* 0x0ffffffe06117836 */ /* 0x002fe20000000000 */
[----:B------:R-:W-:-:S04]  /*1a70*/  LOP3.LUT R2, R111, R14, RZ, 0x3c, !PT ;  /* 0x0000000e6f027212 */ /* 0x000fc800078e3cff */
[----:B------:R-:W-:Y:S01]  /*1a80*/  ISETP.GE.AND P0, PT, R2, RZ, PT ;  /* 0x000000ff0200720c */ /* 0x000fe20003f06270 */
[----:B------:R-:W1:Y:S01]  /*1a90*/  F2I.FTZ.U32.TRUNC.NTZ R17, R17 ;  /* 0x0000001100117305 */ /* 0x000e62000021f000 */
[----:B------:R-:W-:-:S05]  /*1aa0*/  SHF.L.U32 R2, R12, 0x1f, RZ ;  /* 0x0000001f0c027819 */ /* 0x000fca00000006ff */
[----:B------:R-:W-:Y:S01]  /*1ab0*/  @P2 VIADD R16, R16, 0x1 ;  /* 0x0000000110102836 */ /* 0x000fe20000000000 */
[----:B------:R2:W3:Y:S03]  /*1ac0*/  SYNCS.PHASECHK.TRANS64.TRYWAIT P2, [UR4+0xd8], R2 ;  /* 0x0000d802ff0075a7 */ /* 0x0004e60008041104 */
[----:B------:R-:W-:Y:S02]  /*1ad0*/  IMAD.MOV.U32 R7, RZ, RZ, R16 ;  /* 0x000000ffff077224 */ /* 0x000fe400078e0010 */
[----:B------:R-:W-:Y:S02]  /*1ae0*/  IMAD.MOV.U32 R16, RZ, RZ, RZ ;  /* 0x000000ffff107224 */ /* 0x000fe400078e00ff */
[----:B------:R-:W-:Y:S01]  /*1af0*/  @!P0 IMAD.MOV R7, RZ, RZ, -R7 ;  /* 0x000000ffff078224 */ /* 0x000fe200078e0a07 */
[----:B-1----:R-:W-:Y:S02]  /*1b00*/  IADD3 R3, PT, PT, RZ, -R17, RZ ;  /* 0x80000011ff037210 */ /* 0x002fe40007ffe0ff */
[----:B------:R-:W-:-:S03]  /*1b10*/  @!P1 LOP3.LUT R7, RZ, R14, RZ, 0x33, !PT ;  /* 0x0000000eff079212 */ /* 0x000fc600078e33ff */
[----:B------:R-:W-:Y:S01]  /*1b20*/  IMAD R13, R3, R5, RZ ;  /* 0x00000005030d7224 */ /* 0x000fe200078e02ff */
[----:B------:R-:W-:-:S03]  /*1b30*/  IABS R3, R7 ;  /* 0x0000000700037213 */ /* 0x000fc60000000000 */
[----:B------:R-:W-:-:S06]  /*1b40*/  IMAD.HI.U32 R16, R17, R13, R16 ;  /* 0x0000000d11107227 */ /* 0x000fcc00078e0010 */
[----:B------:R-:W-:-:S05]  /*1b50*/  IMAD.HI.U32 R13, R16, R3, RZ ;  /* 0x00000003100d7227 */ /* 0x000fca00078e00ff */
[----:B------:R-:W-:-:S05]  /*1b60*/  IADD3 R6, PT, PT, -R13, RZ, RZ ;  /* 0x000000ff0d067210 */ /* 0x000fca0007ffe1ff */
[----:B------:R-:W-:Y:S02]  /*1b70*/  IMAD R6, R5, R6, R3 ;  /* 0x0000000605067224 */ /* 0x000fe400078e0203 */
[----:B------:R-:W-:-:S03]  /*1b80*/  IMAD.MOV R3, RZ, RZ, -R7 ;  /* 0x000000ffff037224 */ /* 0x000fc600078e0a07 */
[----:B------:R-:W-:Y:S01]  /*1b90*/  ISETP.GT.U32.AND P1, PT, R5, R6, PT ;  /* 0x000000060500720c */ /* 0x000fe20003f24070 */
[----:B------:R-:W-:-:S05]  /*1ba0*/  IMAD R3, R14, R3, R111 ;  /* 0x000000030e037224 */ /* 0x000fca00078e026f */
[----:B------:R-:W-:-:S07]  /*1bb0*/  R2UR UR18, R3 ;  /* 0x00000000031272ca */ /* 0x000fce00000e0000 */
[----:B------:R-:W-:Y:S01]  /*1bc0*/  @!P1 IMAD.IADD R6, R6, 0x1, -R5 ;  /* 0x0000000106069824 */ /* 0x000fe200078e0a05 */
[----:B------:R-:W-:Y:S02]  /*1bd0*/  @!P1 IADD3 R13, PT, PT, R13, 0x1, RZ ;  /* 0x000000010d0d9810 */ /* 0x000fe40007ffe0ff */
[----:B------:R-:W-:Y:S02]  /*1be0*/  ISETP.NE.AND P1, PT, R4, RZ, PT ;  /* 0x000000ff0400720c */ /* 0x000fe40003f25270 */
[----:B------:R-:W-:Y:S01]  /*1bf0*/  ISETP.GE.U32.AND P3, PT, R6, R5, PT ;  /* 0x000000050600720c */ /* 0x000fe20003f66070 */
[----:B------:R-:W-:Y:S01]  /*1c00*/  USHF.L.U32 UR18, UR18, 0x6, URZ ;  /* 0x0000000612127899 */ /* 0x000fe200080006ff */
[----:B------:R-:W-:-:S04]  /*1c10*/  LOP3.LUT R5, R7, R4, RZ, 0x3c, !PT ;  /* 0x0000000407057212 */ /* 0x000fc800078e3cff */
[----:B------:R-:W-:-:S07]  /*1c20*/  ISETP.GE.AND P0, PT, R5, RZ, PT ;  /* 0x000000ff0500720c */ /* 0x000fce0003f06270 */
[----:B------:R-:W-:-:S06]  /*1c30*/  @P3 VIADD R13, R13, 0x1 ;  /* 0x000000010d0d3836 */ /* 0x000fcc0000000000 */
[----:B------:R-:W-:Y:S01]  /*1c40*/  @!P0 IMAD.MOV R13, RZ, RZ, -R13 ;  /* 0x000000ffff0d8224 */ /* 0x000fe200078e0a0d */
[----:B------:R-:W-:-:S04]  /*1c50*/  @!P1 LOP3.LUT R13, RZ, R4, RZ, 0x33, !PT ;  /* 0x00000004ff0d9212 */ /* 0x000fc800078e33ff */
[----:B------:R-:W-:-:S05]  /*1c60*/  IADD3 R3, PT, PT, -R13, RZ, RZ ;  /* 0x000000ff0d037210 */ /* 0x000fca0007ffe1ff */
[----:B------:R-:W-:Y:S01]  /*1c70*/  IMAD R7, R4, R3, R7 ;  /* 0x0000000304077224 */ /* 0x000fe200078e0207 */
[----:B--2---:R-:W-:Y:S06]  /*1c80*/  BRA.U !UP0, `(.L_x_23) ;  /* 0x00000005083c7547 */ /* 0x004fec000b800000 */
[----:B------:R-:W1:Y:S01]  /*1c90*/  LDC.64 R2, c[0x0][0x5d8] ;  /* 0x00017600ff027b82 */ /* 0x000e620000000a00 */
[----:B------:R-:W1:Y:S01]  /*1ca0*/  LDCU.64 UR6, c[0x0][0x5b0] ;  /* 0x0000b600ff0677ac */ /* 0x000e620008000a00 */
[----:B------:R-:W2:Y:S01]  /*1cb0*/  LDCU UR15, c[0x0][0x598] ;  /* 0x0000b300ff0f77ac */ /* 0x000ea20008000800 */
[----:B------:R-:W4:Y:S01]  /*1cc0*/  LDCU UR14, c[0x0][0x58c] ;  /* 0x0000b180ff0e77ac */ /* 0x000f220008000800 */
[----:B------:R-:W1:Y:S01]  /*1cd0*/  LDCU UR13, c[0x0][0x59c] ;  /* 0x0000b380ff0d77ac */ /* 0x000e620008000800 */
[----:B------:R-:W1:Y:S01]  /*1ce0*/  LDCU UR12, c[0x0][0x5a0] ;  /* 0x0000b400ff0c77ac */ /* 0x000e620008000800 */
[----:B------:R-:W1:Y:S02]  /*1cf0*/  LDCU.64 UR10, c[0x0][0x590] ;  /* 0x0000b200ff0a77ac */ /* 0x000e640008000a00 */
[----:B-1----:R-:W-:Y:S01]  /*1d00*/  IMAD R2, R7, UR6, R2 ;  /* 0x0000000607027c24 */ /* 0x002fe2000f8e0202 */
[----:B------:R-:W1:Y:S01]  /*1d10*/  LDCU.64 UR8, c[0x0][0x5b8] ;  /* 0x0000b700ff0877ac */ /* 0x000e620008000a00 */
[----:B------:R-:W-:Y:S01]  /*1d20*/  IMAD R5, R13, UR7, R3 ;  /* 0x000000070d057c24 */ /* 0x000fe2000f8e0203 */
[----:B------:R-:W1:Y:S01]  /*1d30*/  LDCU.64 UR4, c[0x0][0x5d0] ;  /* 0x0000ba00ff0477ac */ /* 0x000e620008000a00 */
[----:B------:R-:W-:Y:S01]  /*1d40*/  UMOV UR24, URZ ;  /* 0x000000ff00187c82 */ /* 0x000fe20008000000 */
[----:B--2-4-:R-:W-:-:S05]  /*1d50*/  UMOV UR48, UR40 ;  /* 0x0000002800307c82 */ /* 0x014fca0008000000 */
.L_x_29:
[----:B------:R-:W-:Y:S01]  /*1d60*/  @!P6 MOV R4, 0x2000 ;  /* 0x000020000004e802 */ /* 0x000fe20000000f00 */
[----:B------:R-:W-:Y:S01]  /*1d70*/  ULEA UR29, UR48, UR37, 0x3 ;  /* 0x00000025301d7291 */ /* 0x000fe2000f8e18ff */
[----:B---34-:R-:W-:Y:S11]  /*1d80*/  @P2 BRA `(.L_x_24) ;  /* 0x00000000000c2947 */ /* 0x018ff60003800000 */
[----:B------:R-:W-:Y:S04]  /*1d90*/  SHF.L.U32 R6, R12, 0x1f, RZ ;  /* 0x0000001f0c067819 */ /* 0x000fe800000006ff */
[----:B------:R-:W2:Y:S02]  /*1da0*/  SYNCS.PHASECHK.TRANS64.TRYWAIT P0, [UR29+0xd8], R6 ;  /* 0x0000d806ff0075a7 */ /* 0x000ea4000800111d */
[----:B--2---:R-:W-:Y:S05]  /*1db0*/  @!P0 BRA `(.L_x_25) ;  /* 0x0000005c00508947 */ /* 0x004fea0003800000 */
.L_x_24:
[----:B------:R3:W-:Y:S01]  /*1dc0*/  @!P6 SYNCS.ARRIVE.TRANS64 RZ, [UR29], R4 ;  /* 0x00000004ffffe9a7 */ /* 0x0007e2000800001d */
[----:B------:R-:W-:Y:S04]  /*1dd0*/  ULOP3.LUT UR6, UR39, 0x2, URZ, 0xfc, !UPT ;  /* 0x0000000227067892 */ /* 0x000fe8000f8efcff */
[----:B------:R-:W-:Y:S09]  /*1de0*/  UISETP.NE.AND UP0, UPT, UR6, 0x2, UPT ;  /* 0x000000020600788c */ /* 0x000ff2000bf05270 */
[----:B------:R-:W-:Y:S05]  /*1df0*/  BRA.U UP0, `(.L_x_26) ;  /* 0x0000000100047547 */ /* 0x000fea000b800000 */
[----:B-1----:R-:W-:Y:S05]  /*1e00*/  BPT.TRAP 0x1 ;  /* 0x000000040000795c */ /* 0x002fea0000300000 */
.L_x_26:
[----:B------:R-:W-:Y:S04]  /*1e10*/  BSSY.RECONVERGENT B0, `(.L_x_27) ;  /* 0x0000003000007945 */ /* 0x000fe80003800200 */
[----:B------:R-:W-:Y:S05]  /*1e20*/  @P5 BRA `(.L_x_28) ;  /* 0x0000000000045947 */ /* 0x000fea0003800000 */
[----:B-1----:R-:W-:Y:S05]  /*1e30*/  BPT.TRAP 0x1 ;  /* 0x000000040000795c */ /* 0x002fea0000300000 */
.L_x_28:
[----:B-1----:R-:W-:Y:S05]  /*1e40*/  BSYNC.RECONVERGENT B0 ;  /* 0x0000000000007941 */ /* 0x002fea0003800200 */
.L_x_27:
[----:B------:R-:W-:Y:S01]  /*1e50*/  UIADD3 UR40, UPT, UPT, UR48, 0x1, URZ ;  /* 0x0000000130287890 */ /* 0x000fe2000fffe0ff */
[----:B--2---:R-:W-:Y:S01]  /*1e60*/  IMAD.MOV.U32 R3, RZ, RZ, 0x3 ;  /* 0x00000003ff037424 */ /* 0x004fe200078e00ff */
[----:B------:R-:W-:Y:S02]  /*1e70*/  ELECT P0, URZ, PT ;  /* 0x0000000000ff782f */ /* 0x000fe40003800000 */
[----:B------:R-:W-:Y:S02]  /*1e80*/  UISETP.NE.AND UP0, UPT, UR40, 0x1b, UPT ;  /* 0x0000001b2800788c */ /* 0x000fe4000bf05270 */
[----:B------:R-:W-:Y:S02]  /*1e90*/  USHF.L.U32 UR31, UR24, 0x6, URZ ;  /* 0x00000006181f7899 */ /* 0x000fe400080006ff */
[----:B------:R-:W-:Y:S02]  /*1ea0*/  USEL UR32, URZ, 0x1, UP0 ;  /* 0x00000001ff207887 */ /* 0x000fe40008000000 */
[----:B------:R-:W-:Y:S02]  /*1eb0*/  USEL UR40, UR40, URZ, UP0 ;  /* 0x000000ff28287287 */ /* 0x000fe40008000000 */
[----:B------:R-:W-:Y:S02]  /*1ec0*/  ULOP3.LUT UR6, UR31, UR22, URZ, 0xfc, !UPT ;  /* 0x000000161f067292 */ /* 0x000fe4000f8efcff */
[----:B------:R-:W-:Y:S01]  /*1ed0*/  ULEA UR17, UR40, UR37, 0x3 ;  /* 0x0000002528117291 */ /* 0x000fe2000f8e18ff */
[----:B------:R-:W-:Y:S01]  /*1ee0*/  LOP3.LUT R12, R12, UR32, RZ, 0x3c, !PT ;  /* 0x000000200c0c7c12 */ /* 0x000fe2000f8e3cff */
[----:B------:R-:W-:Y:S01]  /*1ef0*/  UIMAD.WIDE.U32 UR26, UR6, UR10, URZ ;  /* 0x0000000a061a72a5 */ /* 0x000fe2000f8e00ff */
[----:B---3--:R-:W-:Y:S01]  /*1f00*/  @P0 PRMT R4, R2, 0x40, R5 ;  /* 0x0000004002040816 */ /* 0x008fe20000000005 */
[----:B------:R-:W-:Y:S01]  /*1f10*/  UISETP.NE.AND UP0, UPT, UR14, 0x1, UPT ;  /* 0x000000010e00788c */ /* 0x000fe2000bf05270 */
[----:B------:R-:W-:Y:S01]  /*1f20*/  SHF.L.U32 R6, R12, 0x1f, RZ ;  /* 0x0000001f0c067819 */ /* 0x000fe200000006ff */
[----:B------:R-:W-:Y:S01]  /*1f30*/  USHF.R.U32.HI UR7, URZ, UR11, UR27 ;  /* 0x0000000bff077299 */ /* 0x000fe2000801161b */
[----:B------:R-:W-:Y:S01]  /*1f40*/  @P0 R2UR UR33, R4 ;  /* 0x00000000042102ca */ /* 0x000fe200000e0000 */
[----:B------:R-:W-:Y:S01]  /*1f50*/  UISETP.NE.AND UP2, UPT, UR15, 0x1, UPT ;  /* 0x000000010f00788c */ /* 0x000fe2000bf45270 */
[----:B------:R2:W4:Y:S01]  /*1f60*/  SYNCS.PHASECHK.TRANS64.TRYWAIT P2, [UR17+0xd8], R6 ;  /* 0x0000d806ff0075a7 */ /* 0x0005220008041111 */
[----:B------:R-:W-:Y:S01]  /*1f70*/  USEL UR7, UR6, UR7, !UP0 ;  /* 0x0000000706077287 */ /* 0x000fe2000c000000 */
[----:B------:R-:W-:Y:S01]  /*1f80*/  @P0 R2UR UR45, R3 ;  /* 0x00000000032d02ca */ /* 0x000fe200000e0000 */
[----:B------:R-:W-:Y:S02]  /*1f90*/  USHF.L.U32 UR48, UR48, 0xc, URZ ;  /* 0x0000000c30307899 */ /* 0x000fe400080006ff */
[----:B------:R-:W-:Y:S02]  /*1fa0*/  UIMAD.WIDE.U32 UR26, UR7, UR13, URZ ;  /* 0x0000000d071a72a5 */ /* 0x000fe4000f8e00ff */
[----:B------:R-:W-:Y:S02]  /*1fb0*/  UIADD3 UR34, UP1, UPT, UR46, 0x80, URZ ;  /* 0x000000802e227890 */ /* 0x000fe4000ff3e0ff */
[----:B------:R-:W-:Y:S02]  /*1fc0*/  USHF.R.U32.HI UR21, URZ, UR12, UR27 ;  /* 0x0000000cff157299 */ /* 0x000fe4000801161b */
[----:B------:R-:W-:Y:S01]  /*1fd0*/  UIADD3 UR25, UPT, UPT, -UR7, URZ, URZ ;  /* 0x000000ff07197290 */ /* 0x000fe2000fffe1ff */
[----:B------:R-:W-:Y:S01]  /*1fe0*/  IMAD.U32 R4, RZ, RZ, UR33 ;  /* 0x00000021ff047e24 */ /* 0x000fe2000f8e00ff */
[----:B------:R-:W-:Y:S02]  /*1ff0*/  USEL UR21, UR7, UR21, !UP2 ;  /* 0x0000001507157287 */ /* 0x000fe4000d000000 */
[----:B------:R-:W-:Y:S01]  /*2000*/  UIADD3.X UR35, UPT, UPT, URZ, UR47, URZ, UP1, !UPT ;  /* 0x0000002fff237290 */ /* 0x000fe20008ffe4ff */
[----:B------:R-:W-:Y:S01]  /*2010*/  IMAD.U32 R3, RZ, RZ, UR45 ;  /* 0x0000002dff037e24 */ /* 0x000fe2000f8e00ff */
[----:B------:R-:W-:Y:S02]  /*2020*/  UIADD3 UR28, UPT, UPT, UR37, 0x2600, UR48 ;  /* 0x00002600251c7890 */ /* 0x000fe4000fffe030 */
[----:B------:R-:W-:Y:S02]  /*2030*/  UIADD3 UR23, UPT, UPT, -UR21, URZ, URZ ;  /* 0x000000ff15177290 */ /* 0x000fe4000fffe1ff */
[----:B------:R-:W-:Y:S01]  /*2040*/  UIMAD UR6, UR14, UR25, UR6 ;  /* 0x000000190e0672a4 */ /* 0x000fe2000f8e0206 */
[----:B------:R-:W-:Y:S01]  /*2050*/  @P0 PRMT R3, R4, 0x5410, R3 ;  /* 0x0000541004030816 */ /* 0x000fe20000000003 */
[----:B------:R-:W-:Y:S02]  /*2060*/  UIADD3 UR32, UP0, UPT, UR46, 0x180, URZ ;  /* 0x000001802e207890 */ /* 0x000fe4000ff1e0ff */
[----:B------:R-:W-:Y:S01]  /*2070*/  ULOP3.LUT UR17, UR36, UR48, URZ, 0xfc, !UPT ;  /* 0x0000003024117292 */ /* 0x000fe2000f8efcff */
[----:B------:R-:W-:Y:S01]  /*2080*/  @P0 R2UR UR45, R3 ;  /* 0x00000000032d02ca */ /* 0x000fe200000e0000 */
[----:B------:R-:W-:Y:S02]  /*2090*/  UIMAD UR7, UR15, UR23, UR7 ;  /* 0x000000170f0772a4 */ /* 0x000fe4000f8e0207 */
[----:B------:R-:W-:Y:S01]  /*20a0*/  UIMAD UR19, UR6, UR8, UR4 ;  /* 0x00000008061372a4 */ /* 0x000fe2000f8e0204 */
[----:B------:R-:W-:Y:S01]  /*20b0*/  UMOV UR50, 0x0 ;  /* 0x0000000000327882 */ /* 0x000fe20000000000 */
[----:B------:R-:W-:Y:S01]  /*20c0*/  UMOV UR51, 0x10000000 ;  /* 0x1000000000337882 */ /* 0x000fe20000000000 */
[----:B------:R-:W-:Y:S01]  /*20d0*/  UIADD3 UR16, UPT, UPT, UR37, 0x1d600, UR17 ;  /* 0x0001d60025107890 */ /* 0x000fe2000fffe011 */
[----:B------:R2:W-:Y:S01]  /*20e0*/  UTMALDG.2D [UR28], [UR34], desc[UR50] ;  /* 0x0000321c220075b4 */ /* 0x0005e20008009000 */
[----:B------:R-:W-:Y:S02]  /*20f0*/  UIMAD UR20, UR7, UR9, UR5 ;  /* 0x00000009071472a4 */ /* 0x000fe4000f8e0205 */
[----:B------:R-:W-:Y:S01]  /*2100*/  UIADD3.X UR33, UPT, UPT, URZ, UR47, URZ, UP0, !UPT ;  /* 0x0000002fff217290 */ /* 0x000fe200087fe4ff */
[----:B------:R-:W-:Y:S01]  /*2110*/  UMOV UR17, UR29 ;  /* 0x0000001d00117c82 */ /* 0x000fe20008000000 */
[----:B------:R-:W-:Y:S01]  /*2120*/  UIADD3 UR24, UPT, UPT, UR24, 0x1, URZ ;  /* 0x0000000118187890 */ /* 0x000fe2000fffe0ff */
[----:B------:R-:W-:Y:S01]  /*2130*/  UMOV UR23, UR38 ;  /* 0x0000002600177c82 */ /* 0x000fe20008000000 */
[----:B------:R-:W-:Y:S02]  /*2140*/  UMOV UR48, UR40 ;  /* 0x0000002800307c82 */ /* 0x000fe40008000000 */
[----:B------:R-:W-:Y:S03]  /*2150*/  UISETP.NE.AND UP0, UPT, UR24, UR38, UPT ;  /* 0x000000261800728c */ /* 0x000fe6000bf05270 */
[----:B------:R2:W-:Y:S06]  /*2160*/  UTMALDG.4D.IM2COL.MULTICAST [UR16], [UR32], UR45 ;  /* 0x00000010200073b4 */ /* 0x0005ec000805882d */
[----:B--2---:R-:W-:Y:S05]  /*2170*/  BRA.U UP0, `(.L_x_29) ;  /* 0xfffffff900f87547 */ /* 0x004fea000b83ffff */
.L_x_23:
[----:B------:R-:W-:Y:S01]  /*2180*/  ULEA UR4, UR40, UR37, 0x3 ;  /* 0x0000002528047291 */ /* 0x000fe2000f8e18ff */
[----:B------:R-:W-:Y:S01]  /*2190*/  SHF.L.U32 R2, R12, 0x1f, RZ ;  /* 0x0000001f0c027819 */ /* 0x000fe200000006ff */
[----:B------:R-:W-:Y:S01]  /*21a0*/  @!P4 SYNCS.ARRIVE.TRANS64.A1T0 RZ, [UR37+0x1c8], RZ ;  /* 0x0001c8ffffffc9a7 */ /* 0x000fe20008100025 */
[----:B------:R-:W-:-:S06]  /*21b0*/  UISETP.GT.AND UP0, UPT, UR44, UR43, UPT ;  /* 0x0000002b2c00728c */ /* 0x000fcc000bf04270 */
[----:B------:R1:W2:Y:S03]  /*21c0*/  SYNCS.PHASECHK.TRANS64.TRYWAIT P1, [UR4+0xd8], R2 ;  /* 0x0000d802ff0075a7 */ /* 0x0002a60008021104 */
[----:B------:R-:W-:Y:S05]  /*21d0*/  BRA.U !UP0, `(.L_x_30) ;  /* 0x0000000508407547 */ /* 0x000fea000b800000 */
[----:B-1----:R-:W1:Y:S01]  /*21e0*/  LDC.64 R2, c[0x0][0x5d8] ;  /* 0x00017600ff027b82 */ /* 0x002e620000000a00 */
[----:B------:R-:W1:Y:S01]  /*21f0*/  LDCU.64 UR6, c[0x0][0x5b0] ;  /* 0x0000b600ff0677ac */ /* 0x000e620008000a00 */
[----:B------:R-:W1:Y:S01]  /*2200*/  LDCU UR25, c[0x0][0x598] ;  /* 0x0000b300ff1977ac */ /* 0x000e620008000800 */
[----:B------:R-:W1:Y:S01]  /*2210*/  LDCU UR24, c[0x0][0x58c] ;  /* 0x0000b180ff1877ac */ /* 0x000e620008000800 */
[----:B------:R-:W1:Y:S01]  /*2220*/  LDCU UR19, c[0x0][0x59c] ;  /* 0x0000b380ff1377ac */ /* 0x000e620008000800 */
[----:B------:R-:W1:Y:S01]  /*2230*/  LDCU UR17, c[0x0][0x5a0] ;  /* 0x0000b400ff1177ac */ /* 0x000e620008000800 */
[----:B------:R-:W1:Y:S02]  /*2240*/  LDCU.64 UR20, c[0x0][0x590] ;  /* 0x0000b200ff1477ac */ /* 0x000e640008000a00 */
[----:B-1----:R-:W-:Y:S01]  /*2250*/  IMAD R2, R7, UR6, R2 ;  /* 0x0000000607027c24 */ /* 0x002fe2000f8e0202 */
[----:B------:R-:W1:Y:S01]  /*2260*/  LDCU.64 UR14, c[0x0][0x5b8] ;  /* 0x0000b700ff0e77ac */ /* 0x000e620008000a00 */
[----:B------:R-:W-:Y:S01]  /*2270*/  IMAD R13, R13, UR7, R3 ;  /* 0x000000070d0d7c24 */ /* 0x000fe2000f8e0203 */
[----:B------:R-:W1:Y:S01]  /*2280*/  LDCU.64 UR4, c[0x0][0x5d0] ;  /* 0x0000ba00ff0477ac */ /* 0x000e620008000a00 */
[----:B------:R-:W-:Y:S01]  /*2290*/  UIADD3 UR16, UPT, UPT, UR41, UR23, URZ ;  /* 0x0000001729107290 */ /* 0x000fe2000fffe0ff */
[----:B------:R-:W-:-:S11]  /*22a0*/  UMOV UR45, UR40 ;  /* 0x00000028002d7c82 */ /* 0x000fd60008000000 */
.L_x_36:
[----:B------:R-:W-:Y:S01]  /*22b0*/  @!P6 MOV R4, 0x2000 ;  /* 0x000020000004e802 */ /* 0x000fe20000000f00 */
[----:B------:R-:W-:Y:S01]  /*22c0*/  ULEA UR33, UR45, UR37, 0x3 ;  /* 0x000000252d217291 */ /* 0x000fe2000f8e18ff */
[----:B--2---:R-:W-:Y:S11]  /*22d0*/  @P1 BRA `(.L_x_31) ;  /* 0x00000000000c1947 */ /* 0x004ff60003800000 */
[----:B------:R-:W-:Y:S04]  /*22e0*/  SHF.L.U32 R6, R12, 0x1f, RZ ;  /* 0x0000001f0c067819 */ /* 0x000fe800000006ff */
[----:B------:R-:W2:Y:S02]  /*22f0*/  SYNCS.PHASECHK.TRANS64.TRYWAIT P0, [UR33+0xd8], R6 ;  /* 0x0000d806ff0075a7 */ /* 0x000ea40008001121 */
[----:B--2---:R-:W-:Y:S05]  /*2300*/  @!P0 BRA `(.L_x_32) ;  /* 0x0000005800148947 */ /* 0x004fea0003800000 */
.L_x_31:
[----:B------:R1:W-:Y:S01]  /*2310*/  @!P6 SYNCS.ARRIVE.TRANS64 RZ, [UR33], R4 ;  /* 0x00000004ffffe9a7 */ /* 0x0003e20008000021 */
[----:B------:R-:W-:Y:S04]  /*2320*/  ULOP3.LUT UR6, UR39, 0x2, URZ, 0xfc, !UPT ;  /* 0x0000000227067892 */ /* 0x000fe8000f8efcff */
[----:B------:R-:W-:Y:S09]  /*2330*/  UISETP.NE.AND UP0, UPT, UR6, 0x2, UPT ;  /* 0x000000020600788c */ /* 0x000ff2000bf05270 */
[----:B------:R-:W-:Y:S05]  /*2340*/  BRA.U UP0, `(.L_x_33) ;  /* 0x0000000100047547 */ /* 0x000fea000b800000 */
[----:B-1----:R-:W-:Y:S05]  /*2350*/  BPT.TRAP 0x1 ;  /* 0x000000040000795c */ /* 0x002fea0000300000 */
.L_x_33:
[----:B------:R-:W-:Y:S04]  /*2360*/  BSSY.RECONVERGENT B0, `(.L_x_34) ;  /* 0x0000003000007945 */ /* 0x000fe80003800200 */
[----:B------:R-:W-:Y:S05]  /*2370*/  @P5 BRA `(.L_x_35) ;  /* 0x0000000000045947 */ /* 0x000fea0003800000 */
[----:B-1----:R-:W-:Y:S05]  /*2380*/  BPT.TRAP 0x1 ;  /* 0x000000040000795c */ /* 0x002fea0000300000 */
.L_x_35:
[----:B-1----:R-:W-:Y:S05]  /*2390*/  BSYNC.RECONVERGENT B0 ;  /* 0x0000000000007941 */ /* 0x002fea0003800200 */
.L_x_34:
        /* <DEDUP_REMOVED lines=11> */
[----:B------:R-:W-:Y:S01]  /*2450*/  @P0 PRMT R4, R2, 0x40, R13 ;  /* 0x0000004002040816 */ /* 0x000fe2000000000d */
[----:B------:R-:W-:Y:S01]  /*2460*/  UISETP.NE.AND UP0, UPT, UR24, 0x1, UPT ;  /* 0x000000011800788c */ /* 0x000fe2000bf05270 */
[----:B------:R-:W-:Y:S01]  /*2470*/  SHF.L.U32 R5, R12, 0x1f, RZ ;  /* 0x0000001f0c057819 */ /* 0x000fe200000006ff */
[----:B------:R-:W-:Y:S01]  /*2480*/  USHF.R.U32.HI UR7, URZ, UR21, UR27 ;  /* 0x00000015ff077299 */ /* 0x000fe2000801161b */
[----:B------:R-:W-:Y:S01]  /*2490*/  @P0 R2UR UR10, R4 ;  /* 0x00000000040a02ca */ /* 0x000fe200000e0000 */
[----:B------:R-:W-:Y:S01]  /*24a0*/  UISETP.NE.AND UP2, UPT, UR25, 0x1, UPT ;  /* 0x000000011900788c */ /* 0x000fe2000bf45270 */
[----:B------:R1:W2:Y:S01]  /*24b0*/  SYNCS.PHASECHK.TRANS64.TRYWAIT P1, [UR9+0xd8], R5 ;  /* 0x0000d805ff0075a7 */ /* 0x0002a20008021109 */
        /* <DEDUP_REMOVED lines=15> */
[----:B------:R-:W-:Y:S02]  /*25b0*/  ULOP3.LUT UR9, UR36, UR31, URZ, 0xfc, !UPT ;  /* 0x0000001f24097292 */ /* 0x000fe4000f8efcff */
[----:B------:R-:W-:Y:S01]  /*25c0*/  UIADD3 UR28, UP0, UPT, UR46, 0x180, URZ ;  /* 0x000001802e1c7890 */ /* 0x000fe2000ff1e0ff */
[----:B------:R-:W-:Y:S01]  /*25d0*/  @P0 R2UR UR31, R3 ;  /* 0x00000000031f02ca */ /* 0x000fe200000e0000 */
[----:B------:R-:W-:Y:S02]  /*25e0*/  UIMAD UR7, UR25, UR26, UR7 ;  /* 0x0000001a190772a4 */ /* 0x000fe4000f8e0207 */
[----:B------:R-:W-:Y:S02]  /*25f0*/  UIMAD UR11, UR6, UR14, UR4 ;  /* 0x0000000e060b72a4 */ /* 0x000fe4000f8e0204 */
[----:B------:R-:W-:Y:S01]  /*2600*/  UIADD3 UR8, UPT, UPT, UR37, 0x1d600, UR9 ;  /* 0x0001d60025087890 */ /* 0x000fe2000fffe009 */
[----:B------:R-:W-:Y:S01]  /*2610*/  UMOV UR48, 0x0 ;  /* 0x0000000000307882 */ /* 0x000fe20000000000 */
[----:B------:R-:W-:Y:S01]  /*2620*/  UMOV UR49, 0x10000000 ;  /* 0x1000000000317882 */ /* 0x000fe20000000000 */
[----:B------:R-:W-:Y:S01]  /*2630*/  UMOV UR34, UR30 ;  /* 0x0000001e00227c82 */ /* 0x000fe20008000000 */
[----:B------:R-:W-:Y:S01]  /*2640*/  UIMAD UR12, UR7, UR15, UR5 ;  /* 0x0000000f070c72a4 */ /* 0x000fe2000f8e0205 */
[----:B------:R1:W-:Y:S01]  /*2650*/  UTMALDG.2D [UR32], [UR50], desc[UR48] ;  /* 0x00003020320075b4 */ /* 0x0003e20008009000 */
[----:B------:R-:W-:Y:S01]  /*2660*/  UIADD3.X UR29, UPT, UPT, URZ, UR47, URZ, UP0, !UPT ;  /* 0x0000002fff1d7290 */ /* 0x000fe200087fe4ff */
[----:B------:R-:W-:Y:S01]  /*2670*/  UMOV UR9, UR33 ;  /* 0x0000002100097c82 */ /* 0x000fe20008000000 */
[----:B------:R-:W-:Y:S01]  /*2680*/  UMOV UR10, UR18 ;  /* 0x00000012000a7c82 */ /* 0x000fe20008000000 */
[----:B------:R-:W-:Y:S01]  /*2690*/  UIADD3 UR23, UPT, UPT, UR23, 0x1, URZ ;  /* 0x0000000117177890 */ /* 0x000fe2000fffe0ff */
[----:B------:R-:W-:Y:S03]  /*26a0*/  UMOV UR45, UR40 ;  /* 0x00000028002d7c82 */ /* 0x000fe60008000000 */
[----:B------:R-:W-:Y:S02]  /*26b0*/  UISETP.NE.AND UP0, UPT, UR23, UR16, UPT ;  /* 0x000000101700728c */ /* 0x000fe4000bf05270 */
[----:B------:R1:W-:Y:S07]  /*26c0*/  UTMALDG.4D.IM2COL.MULTICAST [UR8], [UR28], UR31 ;  /* 0x000000081c0073b4 */ /* 0x0003ee000805881f */
[----:B-1----:R-:W-:Y:S05]  /*26d0*/  BRA.U UP0, `(.L_x_36) ;  /* 0xfffffff900f47547 */ /* 0x002fea000b83ffff */
.L_x_30:
[----:B------:R-:W-:Y:S01]  /*26e0*/  SHF.L.U32 R3, R10, 0x1f, RZ ;  /* 0x0000001f0a037819 */ /* 0x000fe200000006ff */
[----:B------:R-:W-:-:S03]  /*26f0*/  NOP ;  /* 0x0000000000007918 */ /* 0x000fc60000000000 */
[----:B------:R-:W3:Y:S02]  /*2700*/  SYNCS.PHASECHK.TRANS64.TRYWAIT P0, [UR37+0x1d0], R3 ;  /* 0x0001d003ff0075a7 */ /* 0x000ee40008001125 */
[----:B---3--:R-:W-:Y:S05]  /*2710*/  @!P0 BRA `(.L_x_37) ;  /* 0x0000005400288947 */ /* 0x008fea0003800000 */
.L_x_123:
[----:B------:R-:W3:Y:S01]  /*2720*/  LDS.128 R4, [UR37+0x210] ;  /* 0x00021025ff047984 */ /* 0x000ee20008000c00 */
[----:B------:R-:W-:Y:S01]  /*2730*/  UIADD3 UR4, UPT, UPT, UR37, 0x1d8, URZ ;  /* 0x000001d825047890 */ /* 0x000fe2000fffe0ff */
[----:B--2---:R-:W-:Y:S01]  /*2740*/  ISETP.GE.AND P1, PT, R40, 0x1, PT ;  /* 0x000000012800780c */ /* 0x004fe20003f26270 */
[----:B------:R-:W-:Y:S01]  /*2750*/  @!PT LDS RZ, [RZ] ;  /* 0x00000000fffff984 */ /* 0x000fe20000000800 */
[----:B------:R-:W-:Y:S01]  /*2760*/  @!PT LDS RZ, [RZ] ;  /* 0x00000000fffff984 */ /* 0x000fe20000000800 */
[----:B------:R-:W-:Y:S01]  /*2770*/  @!PT LDS RZ, [RZ] ;  /* 0x00000000fffff984 */ /* 0x000fe20000000800 */
[----:B------:R-:W-:Y:S01]  /*2780*/  @!PT LDS RZ, [RZ] ;  /* 0x00000000fffff984 */ /* 0x000fe20000000800 */
[----:B------:R2:W-:Y:S06]  /*2790*/  MEMBAR.ALL.CTA ;  /* 0x0000000000007992 */ /* 0x0005ec0000008000 */
[----:B--2---:R-:W2:Y:S01]  /*27a0*/  FENCE.VIEW.ASYNC.S ;  /* 0x00000000000073c6 */ /* 0x004ea20000000000 */
[----:B------:R-:W-:-:S09]  /*27b0*/  UPRMT UR4, URZ, 0x654, UR4 ;  /* 0x00000654ff047896 */ /* 0x000fd20008000004 */
[----:B--2---:R-:W-:Y:S01]  /*27c0*/  SYNCS.ARRIVE.TRANS64.RED.A1T0 RZ, [UR4], RZ ;  /* 0x000000ffffff79a7 */ /* 0x004fe20008100404 */
[----:B---3--:R-:W-:-:S13]  /*27d0*/  LOP3.LUT P0, RZ, R6, 0x1, RZ, 0xc0, !PT ;  /* 0x0000000106ff7812 */ /* 0x008fda000780c0ff */
[----:B------:R-:W-:Y:S02]  /*27e0*/  @P0 MOV R11, R4 ;  /* 0x00000004000b0202 */ /* 0x000fe40000000f00 */
[----:B------:R-:W-:Y:S01]  /*27f0*/  @P0 LOP3.LUT R8, R5, 0xffff, RZ, 0xc0, !PT ;  /* 0x0000ffff05080812 */ /* 0x000fe200078ec0ff */
[----:B------:R-:W-:Y:S06]  /*2800*/  @!P1 BRA `(.L_x_38) ;  /* 0x0000000000b89947 */ /* 0x000fec0003800000 */
[----:B------:R-:W2:Y:S01]  /*2810*/  LDC.64 R4, c[0x0][0xb18] ;  /* 0x0002c600ff047b82 */ /* 0x000ea20000000a00 */
[----:B------:R-:W-:-:S07]  /*2820*/  ISETP.NE.AND P3, PT, R40, 0x1, PT ;  /* 0x000000012800780c */ /* 0x000fce0003f65270 */
[----:B------:R-:W3:Y:S08]  /*2830*/  LDC.64 R6, c[0x0][0xb10] ;  /* 0x0002c400ff067b82 */ /* 0x000ef00000000a00 */
[----:B------:R-:W4:Y:S08]  /*2840*/  LDC R13, c[0x0][0xb20] ;  /* 0x0002c800ff0d7b82 */ /* 0x000f300000000800 */
[----:B------:R-:W4:Y:S01]  /*2850*/  LDC R16, c[0x0][0xb0c] ;  /* 0x0002c300ff107b82 */ /* 0x000f220000000800 */
[----:B--2---:R-:W-:Y:S01]  /*2860*/  IMAD.HI.U32 R20, R0, R5, RZ ;  /* 0x0000000500147227 */ /* 0x004fe200078e00ff */
[----:B------:R-:W-:-:S06]  /*2870*/  ISETP.NE.AND P1, PT, R4, 0x1, PT ;  /* 0x000000010400780c */ /* 0x000fcc0003f25270 */
[----:B-1----:R-:W1:Y:S01]  /*2880*/  LDC.64 R2, c[0x0][0xb28] ;  /* 0x0002ca00ff027b82 */ /* 0x002e620000000a00 */
[----:B---3--:R-:W-:-:S04]  /*2890*/  IMAD.HI.U32 R18, R9, R6, RZ ;  /* 0x0000000609127227 */ /* 0x008fc800078e00ff */
[----:B------:R-:W-:Y:S01]  /*28a0*/  IMAD.HI.U32 R22, R11, R6, RZ ;  /* 0x000000060b167227 */ /* 0x000fe200078e00ff */
[----:B------:R-:W-:Y:S02]  /*28b0*/  SHF.R.U32.HI R18, RZ, R7, R18 ;  /* 0x00000007ff127219 */ /* 0x000fe40000011612 */
[----:B----4-:R-:W-:Y:S01]  /*28c0*/  SHF.R.U32.HI R15, RZ, R13, R20 ;  /* 0x0000000dff0f7219 */ /* 0x010fe20000011614 */
[----:B------:R-:W-:Y:S01]  /*28d0*/  IMAD.HI.U32 R20, R8, R5, RZ ;  /* 0x0000000508147227 */ /* 0x000fe200078e00ff */
[----:B------:R-:W-:Y:S02]  /*28e0*/  SHF.R.U32.HI R22, RZ, R7, R22 ;  /* 0x00000007ff167219 */ /* 0x000fe40000011616 */
[----:B------:R-:W-:Y:S02]  /*28f0*/  SEL R15, R0, R15, !P1 ;  /* 0x0000000f000f7207 */ /* 0x000fe40004800000 */
[----:B------:R-:W-:Y:S02]  /*2900*/  SHF.R.U32.HI R13, RZ, R13, R20 ;  /* 0x0000000dff0d7219 */ /* 0x000fe40000011614 */
[----:B------:R-:W-:-:S02]  /*2910*/  ISETP.NE.AND P2, PT, R16, 0x1, PT ;  /* 0x000000011000780c */ /* 0x000fc40003f45270 */
[----:B------:R-:W-:Y:S02]  /*2920*/  SEL R13, R8, R13, !P1 ;  /* 0x0000000d080d7207 */ /* 0x000fe40004800000 */
[----:B------:R-:W-:Y:S02]  /*2930*/  SEL R17, R9, R18, !P2 ;  /* 0x0000001209117207 */ /* 0x000fe40005000000 */
[----:B------:R-:W-:Y:S01]  /*2940*/  SEL R5, R11, R22, !P2 ;  /* 0x000000160b057207 */ /* 0x000fe20005000000 */
[----:B-1----:R-:W-:Y:S01]  /*2950*/  IMAD.HI.U32 R18, R15, R2, RZ ;  /* 0x000000020f127227 */ /* 0x002fe200078e00ff */
[----:B------:R-:W-:-:S03]  /*2960*/  IADD3 R7, PT, PT, -R13, RZ, RZ ;  /* 0x000000ff0d077210 */ /* 0x000fc60007ffe1ff */
[----:B------:R-:W-:Y:S01]  /*2970*/  IMAD.HI.U32 R6, R17, R2, RZ ;  /* 0x0000000211067227 */ /* 0x000fe200078e00ff */
[----:B------:R-:W-:-:S03]  /*2980*/  @P3 SHF.R.U32.HI R15, RZ, R3, R18 ;  /* 0x00000003ff0f3219 */ /* 0x000fc60000011612 */
[----:B------:R-:W-:Y:S01]  /*2990*/  IMAD R7, R4, R7, R8 ;  /* 0x0000000704077224 */ /* 0x000fe200078e0208 */
[----:B------:R-:W-:Y:S01]  /*29a0*/  @P3 SHF.R.U32.HI R17, RZ, R3, R6 ;  /* 0x00000003ff113219 */ /* 0x000fe20000011606 */
[----:B------:R-:W-:-:S04]  /*29b0*/  IMAD R15, R40, R15, RZ ;  /* 0x0000000f280f7224 */ /* 0x000fc800078e02ff */
[----:B------:R-:W-:Y:S01]  /*29c0*/  IMAD R6, R40, R17, RZ ;  /* 0x0000001128067224 */ /* 0x000fe200078e02ff */
[----:B------:R-:W-:-:S04]  /*29d0*/  ISETP.GE.AND P1, PT, R13, R15, PT ;  /* 0x0000000f0d00720c */ /* 0x000fc80003f26270 */
[----:B------:R-:W-:Y:S01]  /*29e0*/  ISETP.GE.OR P1, PT, R5, R6, P1 ;  /* 0x000000060500720c */ /* 0x000fe20000f26670 */
[----:B------:R-:W-:-:S05]  /*29f0*/  IMAD.HI.U32 R6, R13, R2, RZ ;  /* 0x000000020d067227 */ /* 0x000fca00078e00ff */
[----:B------:R-:W-:-:S04]  /*2a00*/  SHF.R.U32.HI R6, RZ, R3, R6 ;  /* 0x00000003ff067219 */ /* 0x000fc80000011606 */
[----:B------:R-:W-:-:S03]  /*2a10*/  SEL R6, R13, R6, !P3 ;  /* 0x000000060d067207 */ /* 0x000fc60005800000 */
[----:B------:R-:W-:-:S04]  /*2a20*/  @!P1 IMAD.HI.U32 R18, R5, R2, RZ ;  /* 0x0000000205129227 */ /* 0x000fc800078e00ff */
[----:B------:R-:W-:Y:S01]  /*2a30*/  IMAD.MOV R2, RZ, RZ, -R6 ;  /* 0x000000ffff027224 */ /* 0x000fe200078e0a06 */
[----:B------:R-:W-:-:S03]  /*2a40*/  @!P1 SHF.R.U32.HI R18, RZ, R3, R18 ;  /* 0x00000003ff129219 */ /* 0x000fc60000011612 */
[----:B------:R-:W-:Y:S01]  /*2a50*/  IMAD R2, R40, R2, R13 ;  /* 0x0000000228027224 */ /* 0x000fe200078e020d */
        /* <DEDUP_REMOVED lines=9> */
.L_x_38:
[----:B------:R-:W2:Y:S02]  /*2af0*/  LDCU UR4, c[0x0][0xb30] ;  /* 0x00016600ff0477ac */ /* 0x000ea40008000800 */
[----:B--2---:R-:W-:-:S09]  /*2b00*/  UISETP.NE.AND UP0, UPT, UR4, 0x1, UPT ;  /* 0x000000010400788c */ /* 0x004fd2000bf05270 */
[----:B------:R-:W-:Y:S05]  /*2b10*/  BRA.U UP0, `(.L_x_39) ;  /* 0x0000000100407547 */ /* 0x000fea000b800000 */
[----:B------:R-:W2:Y:S08]  /*2b20*/  LDC.64 R4, c[0x0][0xb10] ;  /* 0x0002c400ff047b82 */ /* 0x000eb00000000a00 */
[----:B-1----:R-:W1:Y:S08]  /*2b30*/  LDC.64 R2, c[0x0][0xb18] ;  /* 0x0002c600ff027b82 */ /* 0x002e700000000a00 */
[----:B------:R-:W3:Y:S08]  /*2b40*/  LDC R6, c[0x0][0xb20] ;  /* 0x0002c800ff067b82 */ /* 0x000ef00000000800 */
[----:B------:R-:W4:Y:S01]  /*2b50*/  LDC R16, c[0x0][0xb0c] ;  /* 0x0002c300ff107b82 */ /* 0x000f220000000800 */
[----:B--2---:R-:W-:-:S05]  /*2b60*/  IMAD.HI.U32 R4, R11, R4, RZ ;  /* 0x000000040b047227 */ /* 0x004fca00078e00ff */
[----:B------:R-:W-:Y:S01]  /*2b70*/  SHF.R.U32.HI R4, RZ, R5, R4 ;  /* 0x00000005ff047219 */ /* 0x000fe20000011604 */
[----:B-1----:R-:W-:Y:S01]  /*2b80*/  IMAD.HI.U32 R3, R8, R3, RZ ;  /* 0x0000000308037227 */ /* 0x002fe200078e00ff */
[----:B------:R-:W-:-:S04]  /*2b90*/  ISETP.NE.AND P1, PT, R2, 0x1, PT ;  /* 0x000000010200780c */ /* 0x000fc80003f25270 */
[----:B---3--:R-:W-:-:S04]  /*2ba0*/  SHF.R.U32.HI R3, RZ, R6, R3 ;  /* 0x00000006ff037219 */ /* 0x008fc80000011603 */
[----:B------:R-:W-:Y:S02]  /*2bb0*/  SEL R3, R8, R3, !P1 ;  /* 0x0000000308037207 */ /* 0x000fe40004800000 */
[----:B----4-:R-:W-:-:S04]  /*2bc0*/  ISETP.NE.AND P2, PT, R16, 0x1, PT ;  /* 0x000000011000780c */ /* 0x010fc80003f45270 */
[----:B------:R-:W-:-:S05]  /*2bd0*/  SEL R4, R11, R4, !P2 ;  /* 0x000000040b047207 */ /* 0x000fca0005000000 */
[----:B------:R-:W-:Y:S02]  /*2be0*/  IMAD.IADD R5, R3, 0x1, -R4 ;  /* 0x0000000103057824 */ /* 0x000fe400078e0a04 */
[----:B------:R-:W-:Y:S02]  /*2bf0*/  IMAD.IADD R3, R4, 0x1, -R3 ;  /* 0x0000000104037824 */ /* 0x000fe400078e0a03 */
[----:B------:R-:W-:Y:S02]  /*2c00*/  IMAD R11, R5, R16, R11 ;  /* 0x00000010050b7224 */ /* 0x000fe400078e020b */
[----:B------:R-:W-:-:S07]  /*2c10*/  IMAD R8, R3, R2, R8 ;  /* 0x0000000203087224 */ /* 0x000fce00078e0208 */
.L_x_39:
[----:B------:R-:W-:Y:S01]  /*2c20*/  PLOP3.LUT P4, PT, PT, PT, PT, 0x80, 0x8 ;  /* 0x000000000008781c */ /* 0x000fe20003f8f070 */
[----:B------:R-:W-:Y:S01]  /*2c30*/  IMAD.IADD R91, R11, 0x1, R90 ;  /* 0x000000010b5b7824 */ /* 0x000fe200078e025a */
[----:B------:R-:W-:Y:S01]  /*2c40*/  LOP3.LUT R10, R10, 0x1, RZ, 0x3c, !PT ;  /* 0x000000010a0a7812 */ /* 0x000fe200078e3cff */
[----:B------:R-:W-:Y:S01]  /*2c50*/  IMAD.IADD R111, R8, 0x1, R79 ;  /* 0x00000001086f7824 */ /* 0x000fe200078e024f */
[----:B------:R-:W-:Y:S09]  /*2c60*/  @P0 BRA `(.L_x_40) ;  /* 0xffffffec00000947 */ /* 0x000ff2000383ffff */
[----:B------:R-:W-:Y:S01]  /*2c70*/  UIADD3 UR37, UPT, UPT, UR37, 0xd8, URZ ;  /* 0x000000d825257890 */ /* 0x000fe2000fffe0ff */
[----:B-1----:R-:W-:-:S03]  /*2c80*/  SHF.L.U32 R3, R12, 0x1f, RZ ;  /* 0x0000001f0c037819 */ /* 0x002fc600000006ff */
[----:B------:R-:W-:-:S09]  /*2c90*/  ULEA UR4, UR40, UR37, 0x3 ;  /* 0x0000002528047291 */ /* 0x000fd2000f8e18ff */
[----:B------:R-:W1:Y:S02]  /*2ca0*/  SYNCS.PHASECHK.TRANS64.TRYWAIT P0, [UR4], R3 ;  /* 0x00000003ff0075a7 */ /* 0x000e640008001104 */
[----:B-1----:R-:W-:Y:S05]  /*2cb0*/  @!P0 BRA `(.L_x_41) ;  /* 0x0000004c00d88947 */ /* 0x002fea0003800000 */
.L_x_125:
[----:B------:R-:W-:-:S04]  /*2cc0*/  UIADD3 UR5, UPT, UPT, UR40, 0x1, URZ ;  /* 0x0000000128057890 */ /* 0x000fc8000fffe0ff */
[----:B------:R-:W-:-:S04]  /*2cd0*/  UISETP.NE.AND UP0, UPT, UR5, 0x1b, UPT ;  /* 0x0000001b0500788c */ /* 0x000fc8000bf05270 */
[----:B------:R-:W-:Y:S02]  /*2ce0*/  USEL UR6, URZ, 0x1, UP0 ;  /* 0x00000001ff067887 */ /* 0x000fe40008000000 */
[----:B------:R-:W-:-:S04]  /*2cf0*/  USEL UR5, UR5, URZ, UP0 ;  /* 0x000000ff05057287 */ /* 0x000fc80008000000 */
[----:B------:R-:W-:Y:S01]  /*2d00*/  ULEA UR4, UR5, UR37, 0x3 ;  /* 0x0000002505047291 */ /* 0x000fe2000f8e18ff */
[----:B------:R-:W-:-:S04]  /*2d10*/  LOP3.LUT R2, R12, UR6, RZ, 0x3c, !PT ;  /* 0x000000060c027c12 */ /* 0x000fc8000f8e3cff */
[----:B-1----:R-:W-:-:S04]  /*2d20*/  SHF.L.U32 R3, R2, 0x1f, RZ ;  /* 0x0000001f02037819 */ /* 0x002fc800000006ff */
[----:B------:R-:W1:Y:S02]  /*2d30*/  SYNCS.PHASECHK.TRANS64.TRYWAIT P0, [UR4], R3 ;  /* 0x00000003ff0075a7 */ /* 0x000e640008001104 */
[----:B-1----:R-:W-:Y:S05]  /*2d40*/  @!P0 BRA `(.L_x_42) ;  /* 0x0000004c00cc8947 */ /* 0x002fea0003800000 */
.L_x_127:
        /* <DEDUP_REMOVED lines=9> */
.L_x_129:
        /* <DEDUP_REMOVED lines=9> */
.L_x_131:
        /* <DEDUP_REMOVED lines=9> */
.L_x_133:
        /* <DEDUP_REMOVED lines=9> */
.L_x_135:
        /* <DEDUP_REMOVED lines=9> */
.L_x_137:
        /* <DEDUP_REMOVED lines=9> */
.L_x_139:
        /* <DEDUP_REMOVED lines=9> */
.L_x_141:
        /* <DEDUP_REMOVED lines=9> */
.L_x_143:
        /* <DEDUP_REMOVED lines=9> */
.L_x_145:
        /* <DEDUP_REMOVED lines=9> */
.L_x_147:
        /* <DEDUP_REMOVED lines=9> */
.L_x_149:
        /* <DEDUP_REMOVED lines=9> */
.L_x_151:
        /* <DEDUP_REMOVED lines=9> */
.L_x_153:
        /* <DEDUP_REMOVED lines=9> */
.L_x_155:
        /* <DEDUP_REMOVED lines=9> */
.L_x_157:
        /* <DEDUP_REMOVED lines=9> */
.L_x_159:
        /* <DEDUP_REMOVED lines=9> */
.L_x_161:
        /* <DEDUP_REMOVED lines=9> */
.L_x_163:
        /* <DEDUP_REMOVED lines=9> */
.L_x_165:
        /* <DEDUP_REMOVED lines=9> */
.L_x_167:
        /* <DEDUP_REMOVED lines=9> */
.L_x_169:
        /* <DEDUP_REMOVED lines=9> */
.L_x_171:
        /* <DEDUP_REMOVED lines=9> */
.L_x_173:
        /* <DEDUP_REMOVED lines=9> */
.L_x_175:
[----:B------:R-:W-:-:S04]  /*3ad0*/  UIADD3 UR5, UPT, UPT, UR5, 0x1, URZ ;  /* 0x0000000105057890 */ /* 0x000fc8000fffe0ff */
[----:B------:R-:W-:-:S04]  /*3ae0*/  UISETP.NE.AND UP0, UPT, UR5, 0x1b, UPT ;  /* 0x0000001b0500788c */ /* 0x000fc8000bf05270 */
[----:B------:R-:W-:Y:S02]  /*3af0*/  USEL UR4, URZ, 0x1, UP0 ;  /* 0x00000001ff047887 */ /* 0x000fe40008000000 */
[----:B------:R-:W-:-:S04]  /*3b00*/  USEL UR5, UR5, URZ, UP0 ;  /* 0x000000ff05057287 */ /* 0x000fc80008000000 */
[----:B------:R-:W-:Y:S01]  /*3b10*/  ULEA UR5, UR5, UR37, 0x3 ;  /* 0x0000002505057291 */ /* 0x000fe2000f8e18ff */
[----:B-1----:R-:W-:-:S04]  /*3b20*/  LOP3.LUT R3, R2, UR4, RZ, 0x3c, !PT ;  /* 0x0000000402037c12 */ /* 0x002fc8000f8e3cff */
[----:B------:R-:W-:Y:S01]  /*3b30*/  SHF.L.U32 R3, R3, 0x1f, RZ ;  /* 0x0000001f03037819 */ /* 0x000fe200000006ff */
[----:B------:R-:W-:-:S07]  /*3b40*/  IMAD.U32 R0, RZ, RZ, UR5 ;  /* 0x00000005ff007e24 */ /* 0x000fce000f8e00ff */
.L_x_67:
[----:B-1----:R1:W2:Y:S02]  /*3b50*/  SYNCS.PHASECHK.TRANS64.TRYWAIT P0, [R0+URZ], R3 ;  /* 0x00000003000075a7 */ /* 0x0022a400080011ff */
[----:B--2---:R-:W-:Y:S05]  /*3b60*/  @!P0 NANOSLEEP.SYNCS 0x989680 ;  /* 0x009896800000895d */ /* 0x004fea0003900000 */
[----:B------:R-:W2:Y:S02]  /*3b70*/  @!P0 SYNCS.PHASECHK.TRANS64 P0, [R0+URZ], R3 ;  /* 0x00000003000085a7 */ /* 0x000ea400080010ff */
[----:B--2---:R-:W-:Y:S05]  /*3b80*/  @P0 EXIT ;  /* 0x000000000000094d */ /* 0x004fea0003800000 */
[----:B------:R-:W-:Y:S05]  /*3b90*/  BRA `(.L_x_67) ;  /* 0xfffffffc00ec7947 */ /* 0x000fea000383ffff */
.L_x_22:
[----:B------:R-:W-:-:S04]  /*3ba0*/  UISETP.NE.AND UP1, UPT, UR40, URZ, UPT ;  /* 0x000000ff2800728c */ /* 0x000fc8000bf25270 */
[----:B------:R-:W-:-:S09]  /*3bb0*/  UISETP.NE.OR UP1, UPT, UR4, 0x1, UP1 ;  /* 0x000000010400788c */ /* 0x000fd20008f25670 */
[----:B------:R-:W-:Y:S05]  /*3bc0*/  BRA.U UP1, `(.L_x_68) ;  /* 0x0000000101b07547 */ /* 0x000fea000b800000 */
[----:B------:R-:W-:Y:S01]  /*3bd0*/  UMOV UR4, 0x400 ;  /* 0x0000040000047882 */ /* 0x000fe20000000000 */
[----:B------:R-:W-:Y:S01]  /*3be0*/  HFMA2 R2, -RZ, RZ, 0, 5.9604644775390625e-08 ;  /* 0x00000001ff027431 */ /* 0x000fe200000001ff */
[----:B------:R-:W-:Y:S01]  /*3bf0*/  ULEA UR40, UR40, UR4, 0x18 ;  /* 0x0000000428287291 */ /* 0x000fe2000f8ec0ff */
[----:B------:R-:W-:Y:S01]  /*3c00*/  ISETP.GE.U32.AND P0, PT, R8, 0x2, PT ;  /* 0x000000020800780c */ /* 0x000fe20003f06070 */
[----:B------:R-:W-:Y:S02]  /*3c10*/  IMAD.MOV.U32 R3, RZ, RZ, RZ ;  /* 0x000000ffff037224 */ /* 0x000fe400078e00ff */
[----:B------:R-:W-:Y:S02]  /*3c20*/  UIADD3 UR6, UPT, UPT, UR40, 0x1d8, URZ ;  /* 0x000001d828067890 */ /* 0x000fe4000fffe0ff */
[----:B------:R-:W-:Y:S02]  /*3c30*/  UIADD3 UR7, UPT, UPT, UR40, 0x1d0, URZ ;  /* 0x000001d028077890 */ /* 0x000fe4000fffe0ff */
[----:B------:R-:W-:-:S12]  /*3c40*/  UPRMT UR6, URZ, 0x654, UR6 ;  /* 0x00000654ff067896 */ /* 0x000fd80008000006 */
.L_x_71:
[----:B------:R-:W-:Y:S01]  /*3c50*/  SHF.L.U32 R7, R2, 0x1f, RZ ;  /* 0x0000001f02077819 */ /* 0x000fe200000006ff */
[----:B------:R-:W-:Y:S02]  /*3c60*/  IMAD.U32 R9, RZ, RZ, UR7 ;  /* 0x00000007ff097e24 */ /* 0x000fe4000f8e00ff */
[----:B------:R-:W-:Y:S01]  /*3c70*/  @!P0 IMAD.MOV.U32 R5, RZ, RZ, 0x10 ;  /* 0x00000010ff058424 */ /* 0x000fe200078e00ff */
[----:B------:R-:W2:Y:S02]  /*3c80*/  SYNCS.PHASECHK.TRANS64.TRYWAIT P1, [UR40+0x1d8], R7 ;  /* 0x0001d807ff0075a7 */ /* 0x000ea40008021128 */
[----:B------:R-:W-:-:S04]  /*3c90*/  PRMT R9, R8, 0x654, R9 ;  /* 0x0000065408097816 */ /* 0x000fc80000000009 */
[----:B------:R-:W-:Y:S01]  /*3ca0*/  SEL R0, R9, R0, !P0 ;  /* 0x0000000009007207 */ /* 0x000fe20004000000 */
[----:B--2---:R-:W-:Y:S06]  /*3cb0*/  @!P1 BRA `(.L_x_69) ;  /* 0x0000004800489947 */ /* 0x004fec0003800000 */
.L_x_177:
[----:B------:R-:W-:Y:S01]  /*3cc0*/  UIADD3 UR4, UPT, UPT, UR40, 0x210, URZ ;  /* 0x0000021028047890 */ /* 0x000fe2000fffe0ff */
[----:B------:R3:W-:Y:S01]  /*3cd0*/  @!P0 SYNCS.ARRIVE.TRANS64.RED RZ, [R0+URZ], R5 ;  /* 0x0000000500ff89a7 */ /* 0x0007e200080004ff */
[----:B------:R-:W-:Y:S01]  /*3ce0*/  UIADD3 UR5, UPT, UPT, UR40, 0x1d0, URZ ;  /* 0x000001d028057890 */ /* 0x000fe2000fffe0ff */
[----:B------:R-:W-:-:S08]  /*3cf0*/  LOP3.LUT R2, R2, 0x1, RZ, 0x3c, !PT ;  /* 0x0000000102027812 */ /* 0x000fd000078e3cff */
[----:B------:R-:W-:Y:S06]  /*3d00*/  UGETNEXTWORKID.BROADCAST [UR4], [UR5] ;  /* 0x00000000040073ca */ /* 0x000fec0008000100 */
[----:B---3--:R-:W-:-:S04]  /*3d10*/  SHF.L.U32 R5, R3, 0x1f, RZ ;  /* 0x0000001f03057819 */ /* 0x008fc800000006ff */
[----:B------:R-:W3:Y:S02]  /*3d20*/  SYNCS.PHASECHK.TRANS64.TRYWAIT P1, [UR40+0x1d0], R5 ;  /* 0x0001d005ff0075a7 */ /* 0x000ee40008021128 */
[----:B---3--:R-:W-:Y:S05]  /*3d30*/  @!P1 BRA `(.L_x_70) ;  /* 0x0000004800409947 */ /* 0x008fea0003800000 */
.L_x_179:
[----:B--2---:R-:W2:Y:S01]  /*3d40*/  LDS.128 R4, [UR40+0x210] ;  /* 0x00021028ff047984 */ /* 0x004ea20008000c00 */
[----:B------:R-:W-:Y:S01]  /*3d50*/  LOP3.LUT R3, R3, 0x1, RZ, 0x3c, !PT ;  /* 0x0000000103037812 */ /* 0x000fe200078e3cff */
[----:B------:R-:W-:Y:S01]  /*3d60*/  @!PT LDS RZ, [RZ] ;  /* 0x00000000fffff984 */ /* 0x000fe20000000800 */
[----:B------:R-:W-:Y:S01]  /*3d70*/  @!PT LDS RZ, [RZ] ;  /* 0x00000000fffff984 */ /* 0x000fe20000000800 */
[----:B------:R-:W-:Y:S01]  /*3d80*/  @!PT LDS RZ, [RZ] ;  /* 0x00000000fffff984 */ /* 0x000fe20000000800 */
[----:B------:R-:W-:Y:S01]  /*3d90*/  @!PT LDS RZ, [RZ] ;  /* 0x00000000fffff984 */ /* 0x000fe20000000800 */
[----:B------:R3:W-:Y:S06]  /*3da0*/  MEMBAR.ALL.CTA ;  /* 0x0000000000007992 */ /* 0x0007ec0000008000 */
[----:B---3--:R-:W3:Y:S02]  /*3db0*/  FENCE.VIEW.ASYNC.S ;  /* 0x00000000000073c6 */ /* 0x008ee40000000000 */
[----:B---3--:R-:W-:Y:S01]  /*3dc0*/  SYNCS.ARRIVE.TRANS64.RED.A1T0 RZ, [UR6], RZ ;  /* 0x000000ffffff79a7 */ /* 0x008fe20008100406 */
[----:B--2---:R-:W-:-:S13]  /*3dd0*/  LOP3.LUT P1, RZ, R6, 0x1, RZ, 0xc0, !PT ;  /* 0x0000000106ff7812 */ /* 0x004fda000782c0ff */
[----:B------:R-:W-:Y:S05]  /*3de0*/  @P1 BRA `(.L_x_71) ;  /* 0xfffffffc00981947 */ /* 0x000fea000383ffff */
[----:B------:R-:W-:-:S04]  /*3df0*/  SHF.L.U32 R0, R2, 0x1f, RZ ;  /* 0x0000001f02007819 */ /* 0x000fc800000006ff */
[----:B------:R-:W2:Y:S02]  /*3e00*/  SYNCS.PHASECHK.TRANS64 P0, [UR40+0x1d8], R0 ;  /* 0x0001d800ff0075a7 */ /* 0x000ea40008001028 */
[----:B-12---:R-:W-:Y:S05]  /*3e10*/  @P0 EXIT ;  /* 0x000000000000094d */ /* 0x006fea0003800000 */
[----:B------:R-:W-:-:S07]  /*3e20*/  MOV R0, UR40 ;  /* 0x0000002800007c02 */ /* 0x000fce0008000f00 */
.L_x_72:
[----:B-1----:R-:W-:-:S04]  /*3e30*/  SHF.L.U32 R3, R2, 0x1f, RZ ;  /* 0x0000001f02037819 */ /* 0x002fc800000006ff */
[----:B------:R1:W2:Y:S03]  /*3e40*/  SYNCS.PHASECHK.TRANS64.TRYWAIT P0, [R0+URZ+0x1d8], R3 ;  /* 0x0001d803000075a7 */ /* 0x0002a600080011ff */
[----:B--2---:R-:W-:Y:S05]  /*3e50*/  @!P0 NANOSLEEP.SYNCS 0x989680 ;  /* 0x009896800000895d */ /* 0x004fea0003900000 */
[----:B------:R-:W2:Y:S02]  /*3e60*/  @!P0 SYNCS.PHASECHK.TRANS64 P0, [R0+URZ+0x1d8], R3 ;  /* 0x0001d803000085a7 */ /* 0x000ea400080010ff */
[----:B--2---:R-:W-:Y:S05]  /*3e70*/  @P0 EXIT ;  /* 0x000000000000094d */ /* 0x004fea0003800000 */
[----:B------:R-:W-:Y:S05]  /*3e80*/  BRA `(.L_x_72) ;  /* 0xfffffffc00e87947 */ /* 0x000fea000383ffff */
.L_x_68:
[----:B------:R-:W-:Y:S05]  /*3e90*/  BRA.U UP4, `(.L_x_73) ;  /* 0x0000000d04447547 */ /* 0x000fea000b800000 */
[----:B------:R-:W-:Y:S01]  /*3ea0*/  UMOV UR4, 0x40 ;  /* 0x0000004000047882 */ /* 0x000fe20000000000 */
[----:B------:R-:W-:Y:S01]  /*3eb0*/  NOP ;  /* 0x0000000000007918 */ /* 0x000fe20000000000 */
[----:B------:R-:W-:Y:S01]  /*3ec0*/  ULEA UR4, UR40, UR4, 0x18 ;  /* 0x0000000428047291 */ /* 0x000fe2000f8ec0ff */
[----:B------:R-:W-:Y:S02]  /*3ed0*/  UMOV UR5, 0x400 ;  /* 0x0000040000057882 */ /* 0x000fe40000000000 */
[----:B------:R-:W-:-:S06]  /*3ee0*/  ULEA UR40, UR40, UR5, 0x18 ;  /* 0x0000000528287291 */ /* 0x000fcc000f8ec0ff */
[----:B------:R-:W2:Y:S02]  /*3ef0*/  LDS.U8 R2, [UR4+0x1c] ;  /* 0x00001c04ff027984 */ /* 0x000ea40008000000 */
[----:B--2---:R-:W-:-:S13]  /*3f00*/  ISETP.NE.AND P0, PT, R2, RZ, PT ;  /* 0x000000ff0200720c */ /* 0x004fda0003f05270 */
[----:B------:R-:W-:Y:S05]  /*3f10*/  @P0 BRA `(.L_x_74) ;  /* 0x0000000000580947 */ /* 0x000fea0003800000 */
[----:B------:R-:W-:-:S13]  /*3f20*/  ELECT P0, URZ, PT ;  /* 0x0000000000ff782f */ /* 0x000fda0003800000 */
[----:B------:R-:W-:Y:S05]  /*3f30*/  @!P0 BRA `(.L_x_75) ;  /* 0x0000000000608947 */ /* 0x000fea0003800000 */
[----:B------:R-:W-:Y:S01]  /*3f40*/  UMOV UR5, 0x10 ;  /* 0x0000001000057882 */ /* 0x000fe20000000000 */
[----:B------:R-:W-:Y:S01]  /*3f50*/  HFMA2 R2, -RZ, RZ, 0, 5.9604644775390625e-08 ;  /* 0x00000001ff027431 */ /* 0x000fe200000001ff */
[----:B------:R-:W-:-:S03]  /*3f60*/  MOV R3, 0xffff ;  /* 0x0000ffff00037802 */ /* 0x000fc60000000f00 */
[----:B------:R-:W-:Y:S04]  /*3f70*/  DEPBAR.LE SB2, 0x36 ;  /* 0x0000ad800000791a */ /* 0x000fe80000000000 */
[----:B------:R-:W2:Y:S02]  /*3f80*/  UTCATOMSWS.FIND_AND_SET.ALIGN UP0, UR5, UR5 ;  /* 0x00000005000575e3 */ /* 0x000ea40008000800 */
[----:B--2---:R-:W-:Y:S01]  /*3f90*/  MOV R4, UR5 ;  /* 0x0000000500047c02 */ /* 0x004fe20008000f00 */
[----:B------:R-:W-:Y:S06]  /*3fa0*/  BRA.U UP0, `(.L_x_76) ;  /* 0x0000000100187547 */ /* 0x000fec000b800000 */
.L_x_77:
[----:B------:R-:W-:Y:S05]  /*3fb0*/  NANOSLEEP 0x64 ;  /* 0x000000640000795d */ /* 0x000fea0003800000 */
[----:B------:R-:W-:-:S05]  /*3fc0*/  UMOV UR5, 0x10 ;  /* 0x0000001000057882 */ /* 0x000fca0000000000 */
[----:B------:R-:W-:Y:S04]  /*3fd0*/  DEPBAR.LE SB2, 0x36 ;  /* 0x0000ad800000791a */ /* 0x000fe80000000000 */
[----:B------:R-:W2:Y:S02]  /*3fe0*/  UTCATOMSWS.FIND_AND_SET.ALIGN UP0, UR5, UR5 ;  /* 0x00000005000575e3 */ /* 0x000ea40008000800 */
[----:B--2---:R-:W-:Y:S01]  /*3ff0*/  MOV R4, UR5 ;  /* 0x0000000500047c02 */ /* 0x004fe20008000f00 */
[----:B------:R-:W-:Y:S05]  /*4000*/  BRA.U !UP0, `(.L_x_77) ;  /* 0xfffffffd08e87547 */ /* 0x000fea000b83ffff */
.L_x_76:
[-C--:B------:R-:W-:Y:S02]  /*4010*/  SHF.L.U32 R3, R3, R4.reuse, RZ ;  /* 0x0000000403037219 */ /* 0x080fe400000006ff */
[----:B------:R-:W-:Y:S01]  /*4020*/  SHF.L.U32 R2, R2, R4, RZ ;  /* 0x0000000402027219 */ /* 0x000fe200000006ff */
[----:B------:R-:W-:Y:S02]  /*4030*/  IMAD.SHL.U32 R4, R4, 0x20, RZ ;  /* 0x0000002004047824 */ /* 0x000fe400078e00ff */
[----:B------:R2:W-:Y:S04]  /*4040*/  ATOMS.OR RZ, [UR4+0x14], R3 ;  /* 0x00001403ffff798c */ /* 0x0005e8000b000004 */
[----:B------:R2:W-:Y:S04]  /*4050*/  ATOMS.OR RZ, [UR4+0x18], R2 ;  /* 0x00001802ffff798c */ /* 0x0005e8000b000004 */
[----:B------:R2:W-:Y:S01]  /*4060*/  STS [UR40+0x220], R4 ;  /* 0x00022004ff007988 */ /* 0x0005e20008000828 */
[----:B------:R-:W-:Y:S05]  /*4070*/  BRA `(.L_x_75) ;  /* 0x0000000000107947 */ /* 0x000fea0003800000 */
.L_x_74:
[----:B------:R-:W-:-:S05]  /*4080*/  MOV R2, 0xffffffff ;  /* 0xffffffff00027802 */ /* 0x000fca0000000f00 */
[----:B------:R2:W-:Y:S02]  /*4090*/  STS [UR40+0x220], R2 ;  /* 0x00022002ff007988 */ /* 0x0005e40008000828 */
[----:B--2---:R-:W-:Y:S02]  /*40a0*/  MOV R2, 0x40c0 ;  /* 0x000040c000027802 */ /* 0x004fe40000000f00 */
[----:B-1---5:R-:W-:Y:S05]  /*40b0*/  CALL.REL.NOINC `($__internal_1_$__cuda_sm10x_tcgen05_guardrail_trap_phase_invalid_during_alloc) ;  /* 0x0000004800887944 */ /* 0x022fea0003c00000 */
.L_x_75:
[----:B------:R-:W-:Y:S05]  /*40c0*/  WARPSYNC.ALL ;  /* 0x0000000000007948 */ /* 0x000fea0003800000 */
[----:B------:R-:W3:Y:S01]  /*40d0*/  S2UR UR7, SR_CgaCtaId ;  /* 0x00000000000779c3 */ /* 0x000ee20000008800 */
[----:B------:R-:W-:Y:S01]  /*40e0*/  UMOV UR4, 0x400 ;  /* 0x0000040000047882 */ /* 0x000fe20000000000 */
[----:B------:R-:W-:-:S06]  /*40f0*/  NOP ;  /* 0x0000000000007918 */ /* 0x000fcc0000000000 */
[----:B------:R-:W-:Y:S06]  /*4100*/  BAR.ARV 0x6, 0xa0 ;  /* 0x0182800000007b1d */ /* 0x000fec0000002000 */
[----:B------:R-:W4:Y:S01]  /*4110*/  LDCU UR5, c[0x0][0x390] ;  /* 0x00007200ff0577ac */ /* 0x000f220008000800 */
[----:B------:R-:W-:Y:S01]  /*4120*/  LOP3.LUT R0, R0, 0xffff, RZ, 0xc0, !PT ;  /* 0x0000ffff00007812 */ /* 0x000fe200078ec0ff */
[----:B------:R-:W-:Y:S02]  /*4130*/  IMAD.MOV.U32 R9, RZ, RZ, 0x1 ;  /* 0x00000001ff097424 */ /* 0x000fe400078e00ff */
[----:B------:R-:W-:Y:S01]  /*4140*/  IMAD.MOV.U32 R8, RZ, RZ, RZ ;  /* 0x000000ffff087224 */ /* 0x000fe200078e00ff */
[----:B------:R-:W-:Y:S01]  /*4150*/  R2UR UR10, R0 ;  /* 0x00000000000a72ca */ /* 0x000fe200000e0000 */
[----:B--2---:R-:W-:Y:S01]  /*4160*/  IMAD.MOV.U32 R3, RZ, RZ, RZ ;  /* 0x000000ffff037224 */ /* 0x004fe200078e00ff */
[----:B------:R-:W-:Y:S01]  /*4170*/  UMOV UR17, URZ ;  /* 0x000000ff00117c82 */ /* 0x000fe20008000000 */
[----:B------:R-:W-:Y:S01]  /*4180*/  UMOV UR16, URZ ;  /* 0x000000ff00107c82 */ /* 0x000fe20008000000 */
[----:B------:R-:W-:Y:S01]  /*4190*/  UMOV UR22, 0x0 ;  /* 0x0000000000167882 */ /* 0x000fe20000000000 */
[----:B---3--:R-:W-:Y:S01]  /*41a0*/  ULEA UR7, UR7, UR4, 0x18 ;  /* 0x0000000407077291 */ /* 0x008fe2000f8ec0ff */
[----:B------:R-:W2:Y:S03]  /*41b0*/  LDCU UR4, c[0x0][0x390] ;  /* 0x00007200ff0477ac */ /* 0x000ea60008000800 */
[----:B------:R-:W-:-:S02]  /*41c0*/  UIADD3 UR19, UPT, UPT, UR7, 0x2600, URZ ;  /* 0x0000260007137890 */ /* 0x000fc4000fffe0ff */
[----:B----4-:R-:W-:-:S03]  /*41d0*/  UIADD3 UR5, UPT, UPT, UR5, 0x3f, URZ ;  /* 0x0000003f05057890 */ /* 0x010fc6000fffe0ff */
[----:B------:R-:W3:Y:S01]  /*41e0*/  LDS R2, [UR7+0x220] ;  /* 0x00022007ff027984 */ /* 0x000ee20008000800 */
[----:B------:R-:W-:Y:S02]  /*41f0*/  UIADD3 UR18, UPT, UPT, UR7, 0x1d600, URZ ;  /* 0x0001d60007127890 */ /* 0x000fe4000fffe0ff */
[----:B------:R-:W-:Y:S02]  /*4200*/  USHF.R.S32.HI UR6, URZ, 0x1f, UR5 ;  /* 0x0000001fff067899 */ /* 0x000fe40008011405 */
[----:B------:R-:W-:Y:S02]  /*4210*/  USHF.R.U32.HI UR19, URZ, 0x4, UR19 ;  /* 0x00000004ff137899 */ /* 0x000fe40008011613 */
[----:B------:R-:W-:Y:S02]  /*4220*/  ULEA.HI UR6, UR6, UR5, URZ, 0x6 ;  /* 0x0000000506067291 */ /* 0x000fe4000f8f30ff */
[----:B------:R-:W-:Y:S02]  /*4230*/  UIADD3 UR5, UPT, UPT, UR7, 0x1d8, URZ ;  /* 0x000001d807057890 */ /* 0x000fe4000fffe0ff */
[----:B------:R-:W-:-:S02]  /*4240*/  USHF.R.S32.HI UR6, URZ, 0x6, UR6 ;  /* 0x00000006ff067899 */ /* 0x000fc40008011406 */
[----:B------:R-:W-:Y:S02]  /*4250*/  USHF.R.U32.HI UR18, URZ, 0x4, UR18 ;  /* 0x00000004ff127899 */ /* 0x000fe40008011612 */
[----:B------:R-:W-:Y:S02]  /*4260*/  UISETP.LT.AND UP0, UPT, UR6, 0x1, UPT ;  /* 0x000000010600788c */ /* 0x000fe4000bf01270 */
[----:B------:R-:W-:Y:S02]  /*4270*/  UPRMT UR5, URZ, 0x654, UR5 ;  /* 0x00000654ff057896 */ /* 0x000fe40008000005 */
[----:B------:R-:W-:Y:S02]  /*4280*/  USEL UR11, UR6, 0x1, !UP0 ;  /* 0x00000001060b7887 */ /* 0x000fe4000c000000 */
[----:B------:R-:W-:Y:S02]  /*4290*/  ULOP3.LUT UR19, UR19, 0x3fff, URZ, 0xc0, !UPT ;  /* 0x00003fff13137892 */ /* 0x000fe4000f8ec0ff */
[----:B------:R-:W-:-:S02]  /*42a0*/  ULOP3.LUT UR18, UR18, 0x3fff, URZ, 0xc0, !UPT ;  /* 0x00003fff12127892 */ /* 0x000fc4000f8ec0ff */
[----:B------:R-:W-:Y:S02]  /*42b0*/  UIADD3 UR11, UPT, UPT, -UR11, URZ, URZ ;  /* 0x000000ff0b0b7290 */ /* 0x000fe4000fffe1ff */
[----:B--2---:R-:W-:Y:S01]  /*42c0*/  UISETP.GE.AND UP3, UPT, UR4, 0x1, UPT ;  /* 0x000000010400788c */ /* 0x004fe2000bf66270 */
[----:B------:R-:W-:Y:S01]  /*42d0*/  UMOV UR23, 0x4118010 ;  /* 0x0411801000177882 */ /* 0x000fe20000000000 */
[----:B------:R-:W-:Y:S01]  /*42e0*/  UMOV UR20, 0x0 ;  /* 0x0000000000147882 */ /* 0x000fe20000000000 */
[----:B------:R-:W-:Y:S01]  /*42f0*/  UMOV UR21, 0x4118010 ;  /* 0x0411801000157882 */ /* 0x000fe20000000000 */
[C---:B---3--:R-:W-:Y:S01]  /*4300*/  VIADD R5, R2.reuse, 0x40 ;  /* 0x0000004002057836 */ /* 0x048fe20000000000 */
[----:B------:R-:W-:-:S04]  /*4310*/  LOP3.LUT R4, R2, 0xffff, RZ, 0xc0, !PT ;  /* 0x0000ffff02047812 */ /* 0x000fc800078ec0ff */
[----:B------:R-:W-:-:S05]  /*4320*/  LOP3.LUT R5, R5, 0xffff, RZ, 0xc0, !PT ;  /* 0x0000ffff05057812 */ /* 0x000fca00078ec0ff */
[----:B------:R2:W-:Y:S02]  /*4330*/  STL.64 [R1], R4 ;  /* 0x0000000401007387 */ /* 0x0005e40000100a00 */
.L_x_84:
[----:B--2---:R-:W-:-:S04]  /*4340*/  SHF.L.U32 R5, R8, 0x1f, RZ ;  /* 0x0000001f08057819 */ /* 0x004fc800000006ff */
[----:B------:R-:W2:Y:S02]  /*4350*/  SYNCS.PHASECHK.TRANS64.TRYWAIT P0, [UR7+0x1d0], R5 ;  /* 0x0001d005ff0075a7 */ /* 0x000ea40008001107 */
[----:B--23--:R-:W-:Y:S05]  /*4360*/  @!P0 BRA `(.L_x_78) ;  /* 0x0000004000cc8947 */ /* 0x00cfea0003800000 */
.L_x_181:
[----:B--2---:R-:W2:Y:S01]  /*4370*/  LDS.128 R4, [UR7+0x210] ;  /* 0x00021007ff047984 */ /* 0x004ea20008000c00 */
[----:B------:R-:W-:Y:S01]  /*4380*/  ULEA UR9, UR17, UR7, 0x3 ;  /* 0x0000000711097291 */ /* 0x000fe2000f8e18ff */
[----:B------:R-:W-:Y:S01]  /*4390*/  SHF.L.U32 R0, R9, 0x1f, RZ ;  /* 0x0000001f09007819 */ /* 0x000fe200000006ff */
[----:B------:R-:W-:Y:S01]  /*43a0*/  @!PT LDS RZ, [RZ] ;  /* 0x00000000fffff984 */ /* 0x000fe20000000800 */
[----:B------:R-:W-:Y:S01]  /*43b0*/  @!PT LDS RZ, [RZ] ;  /* 0x00000000fffff984 */ /* 0x000fe20000000800 */
[----:B------:R-:W-:Y:S01]  /*43c0*/  @!PT LDS RZ, [RZ] ;  /* 0x00000000fffff984 */ /* 0x000fe20000000800 */
[----:B------:R-:W-:Y:S01]  /*43d0*/  @!PT LDS RZ, [RZ] ;  /* 0x00000000fffff984 */ /* 0x000fe20000000800 */
[----:B------:R3:W-:Y:S06]  /*43e0*/  MEMBAR.ALL.CTA ;  /* 0x0000000000007992 */ /* 0x0007ec0000008000 */
[----:B---3--:R-:W3:Y:S02]  /*43f0*/  FENCE.VIEW.ASYNC.S ;  /* 0x00000000000073c6 */ /* 0x008ee40000000000 */
[----:B---3--:R-:W-:Y:S01]  /*4400*/  SYNCS.ARRIVE.TRANS64.RED.A1T0 RZ, [UR5], RZ ;  /* 0x000000ffffff79a7 */ /* 0x008fe20008100405 */
[----:B------:R-:W3:Y:S01]  /*4410*/  SYNCS.PHASECHK.TRANS64.TRYWAIT P0, [UR9+0x1f0], R0 ;  /* 0x0001f000ff0075a7 */ /* 0x000ee20008001109 */
[----:B--2---:R-:W-:Y:S01]  /*4420*/  LOP3.LUT P2, RZ, R6, 0x1, RZ, 0xc0, !PT ;  /* 0x0000000106ff7812 */ /* 0x004fe2000784c0ff */
[----:B---3--:R-:W-:-:S12]  /*4430*/  @!P0 BRA `(.L_x_79) ;  /* 0x0000004000b08947 */ /* 0x008fd80003800000 */
.L_x_183:
[----:B------:R-:W-:Y:S05]  /*4440*/  BRA.U !UP3, `(.L_x_80) ;  /* 0x000000010bc87547 */ /* 0x000fea000b800000 */
[----:B--2---:R-:W-:Y:S01]  /*4450*/  IMAD.U32 R0, RZ, RZ, UR17 ;  /* 0x00000011ff007e24 */ /* 0x004fe2000f8e00ff */
[----:B------:R-:W-:-:S04]  /*4460*/  ULEA UR4, UR16, UR7, 0x3 ;  /* 0x0000000710047291 */ /* 0x000fc8000f8e18ff */
[----:B------:R-:W-:Y:S02]  /*4470*/  LEA R4, R0, R1, 0x2 ;  /* 0x0000000100047211 */ /* 0x000fe400078e10ff */
[----:B------:R-:W-:-:S04]  /*4480*/  SHF.L.U32 R0, R3, 0x1f, RZ ;  /* 0x0000001f03007819 */ /* 0x000fc800000006ff */
[----:B------:R-:W5:Y:S01]  /*4490*/  LDL R4, [R4] ;  /* 0x0000000004047983 */ /* 0x000f620000100800 */
[----:B------:R2:W3:Y:S01]  /*44a0*/  SYNCS.PHASECHK.TRANS64.TRYWAIT P1, [UR4], R0 ;  /* 0x00000000ff0075a7 */ /* 0x0004e20008021104 */
[----:B------:R-:W-:Y:S01]  /*44b0*/  UPLOP3.LUT UP4, UPT, UPT, UPT, UPT, 0x40, 0x4 ;  /* 0x000000000004789c */ /* 0x000fe20003f8e870 */
[----:B------:R-:W-:Y:S01]  /*44c0*/  UMOV UR15, UR11 ;  /* 0x0000000b000f7c82 */ /* 0x000fe20008000000 */
[----:B------:R-:W-:Y:S01]  /*44d0*/  UMOV UR14, UR6 ;  /* 0x00000006000e7c82 */ /* 0x000fe20008000000 */
[----:B------:R-:W-:-:S08]  /*44e0*/  UMOV UR13, UR16 ;  /* 0x00000010000d7c82 */ /* 0x000fd00008000000 */
.L_x_83:
[----:B------:R-:W-:Y:S02]  /*44f0*/  UIADD3 UR15, UPT, UPT, UR15, 0x1, URZ ;  /* 0x000000010f0f7890 */ /* 0x000fe4000fffe0ff */
[----:B----4-:R-:W-:Y:S02]  /*4500*/  ULEA UR8, UR13, UR7, 0x3 ;  /* 0x000000070d087291 */ /* 0x010fe4000f8e18ff */
[----:B------:R-:W-:Y:S01]  /*4510*/  UISETP.NE.AND UP0, UPT, UR15, URZ, UPT ;  /* 0x000000ff0f00728c */ /* 0x000fe2000bf05270 */
[----:B--23--:R-:W-:Y:S10]  /*4520*/  @P1 BRA `(.L_x_81) ;  /* 0x00000000000c1947 */ /* 0x00cff40003800000 */
[----:B------:R-:W-:Y:S04]  /*4530*/  SHF.L.U32 R5, R3, 0x1f, RZ ;  /* 0x0000001f03057819 */ /* 0x000fe800000006ff */
[----:B------:R-:W3:Y:S02]  /*4540*/  SYNCS.PHASECHK.TRANS64.TRYWAIT P0, [UR8], R5 ;  /* 0x00000005ff0075a7 */ /* 0x000ee40008001108 */
[----:B---3--:R-:W-:Y:S05]  /*4550*/  @!P0 BRA `(.L_x_82) ;  /* 0x0000004000808947 */ /* 0x008fea0003800000 */
.L_x_81:
[----:B------:R-:W-:Y:S01]  /*4560*/  UISETP.NE.AND UP1, UPT, UR14, 0x1, UPT ;  /* 0x000000010e00788c */ /* 0x000fe2000bf25270 */
[----:B------:R-:W-:Y:S01]  /*4570*/  PLOP3.LUT P1, PT, PT, PT, PT, 0x80, 0x8 ;  /* 0x000000000008781c */ /* 0x000fe20003f2f070 */
[----:B------:R-:W-:Y:S02]  /*4580*/  UIADD3 UR16, UPT, UPT, UR13, 0x1, URZ ;  /* 0x000000010d107890 */ /* 0x000fe4000fffe0ff */
[----:B------:R-:W-:Y:S02]  /*4590*/  ULEA UR24, UR13, UR19, 0x8 ;  /* 0x000000130d187291 */ /* 0x000fe4000f8e40ff */
[----:B------:R-:W-:Y:S01]  /*45a0*/  UISETP.NE.AND UP2, UPT, UR16, 0x1b, UPT ;  /* 0x0000001b1000788c */ /* 0x000fe2000bf45270 */
[----:B------:R-:W-:Y:S01]  /*45b0*/  PLOP3.LUT P0, PT, PT, PT, UP1, 0x80, 0x8 ;  /* 0x000000000008781c */ /* 0x000fe20003f0f018 */
[----:B------:R-:W-:Y:S02]  /*45c0*/  ULEA UR26, UR13, UR18, 0x8 ;  /* 0x000000120d1a7291 */ /* 0x000fe4000f8e40ff */
[----:B------:R-:W-:Y:S02]  /*45d0*/  USEL UR12, URZ, 0x1, UP2 ;  /* 0x00000001ff0c7887 */ /* 0x000fe40009000000 */
[----:B------:R-:W-:Y:S02]  /*45e0*/  USEL UR16, UR16, URZ, UP2 ;  /* 0x000000ff10107287 */ /* 0x000fe40009000000 */
[----:B------:R-:W-:Y:S02]  /*45f0*/  UIADD3 UR28, UPT, UPT, UR24, 0x80, URZ ;  /* 0x00000080181c7890 */ /* 0x000fe4000fffe0ff */
[----:B------:R-:W-:Y:S01]  /*4600*/  @UP1 ULEA UR4, UR16, UR7, 0x3 ;  /* 0x0000000710041291 */ /* 0x000fe2000f8e18ff */
[----:B------:R-:W-:Y:S01]  /*4610*/  LOP3.LUT R3, R3, UR12, RZ, 0x3c, !PT ;  /* 0x0000000c03037c12 */ /* 0x000fe2000f8e3cff */
[----:B------:R-:W-:Y:S02]  /*4620*/  UIADD3 UR30, UPT, UPT, UR26, 0x80, URZ ;  /* 0x000000801a1e7890 */ /* 0x000fe4000fffe0ff */
[----:B------:R-:W-:Y:S01]  /*4630*/  UIADD3 UR8, UPT, UPT, UR8, 0xd8, URZ ;  /* 0x000000d808087890 */ /* 0x000fe2000fffe0ff */
[----:B--2---:R-:W-:Y:S01]  /*4640*/  @P0 SHF.L.U32 R0, R3, 0x1f, RZ ;  /* 0x0000001f03000819 */ /* 0x004fe200000006ff */
[----:B------:R-:W-:Y:S01]  /*4650*/  UMOV UR25, 0x80004020 ;  /* 0x8000402000197882 */ /* 0x000fe20000000000 */
[----:B------:R-:W-:Y:S01]  /*4660*/  UMOV UR27, 0x80004020 ;  /* 0x80004020001b7882 */ /* 0x000fe20000000000 */
[----:B------:R-:W-:Y:S01]  /*4670*/  UMOV UR29, 0x80004020 ;  /* 0x80004020001d7882 */ /* 0x000fe20000000000 */
[----:B------:R4:W2:Y:S01]  /*4680*/  @P0 SYNCS.PHASECHK.TRANS64.TRYWAIT P1, [UR4], R0 ;  /* 0x00000000ff0005a7 */ /* 0x0008a20008021104 */
[----:B------:R-:W-:Y:S11]  /*4690*/  ELECT P0, URZ, PT ;  /* 0x0000000000ff782f */ /* 0x000ff60003800000 */
[----:B------:R-:W-:Y:S02]  /*46a0*/  @!UPT UIADD3 URZ, UPT, UPT, URZ, URZ, URZ ;  /* 0x000000fffffff290 */ /* 0x000fe4000fffe0ff */
[C---:B-----5:R-:W-:Y:S02]  /*46b0*/  @P0 R2UR.BROADCAST UR12, R4.reuse ;  /* 0x00000000040c02ca */ /* 0x060fe400008e0000 */
[----:B------:R-:W-:Y:S11]  /*46c0*/  ELECT P0, URZ, PT ;  /* 0x0000000000ff782f */ /* 0x000ff60003800000 */
[----:B------:R-:W-:Y:S02]  /*46d0*/  @!UPT UIADD3 URZ, UPT, UPT, URZ, URZ, URZ ;  /* 0x000000fffffff290 */ /* 0x000fe4000fffe0ff */
[----:B------:R-:W-:Y:S01]  /*46e0*/  @P0 R2UR.BROADCAST UR4, R4 ;  /* 0x00000000040402ca */ /* 0x000fe200008e0000 */
[----:B------:R-:W-:Y:S01]  /*46f0*/  UIADD3 UR14, UPT, UPT, UR14, -0x1, URZ ;  /* 0xffffffff0e0e7890 */ /* 0x000fe2000fffe0ff */
[----:B------:R-:W-:Y:S01]  /*4700*/  UMOV UR31, 0x80004020 ;  /* 0x80004020001f7882 */ /* 0x000fe20000000000 */
[----:B------:R-:W-:Y:S01]  /*4710*/  UMOV UR13, UR16 ;  /* 0x00000010000d7c82 */ /* 0x000fe20008000000 */
[----:B------:R4:W-:Y:S01]  /*4720*/  UTCQMMA gdesc[UR24], gdesc[UR26], tmem[UR12], tmem[UR22], idesc[UR23], UP4 ;  /* 0x00ff161a180075ea */ /* 0x0009e2000a00030c */
[----:B------:R-:W-:Y:S08]  /*4730*/  UPLOP3.LUT UP4, UPT, UPT, UPT, UPT, 0x80, 0x8 ;  /* 0x000000000008789c */ /* 0x000ff00003f8f070 */
[----:B------:R4:W-:Y:S01]  /*4740*/  UTCQMMA gdesc[UR28], gdesc[UR30], tmem[UR4], tmem[UR20], idesc[UR21], UPT ;  /* 0x00ff141e1c0075ea */ /* 0x0009e2000b800304 */
[----:B------:R4:W-:Y:S01]  /*4750*/  UTCBAR.MULTICAST [UR8], URZ, UR10 ;  /* 0x000000ff080073e9 */ /* 0x0009e2000800080a */
[----:B------:R-:W-:Y:S05]  /*4760*/  BRA.U UP0, `(.L_x_83) ;  /* 0xfffffffd00607547 */ /* 0x000fea000b83ffff */
.L_x_80:
[----:B------:R-:W-:Y:S01]  /*4770*/  UIADD3 UR17, UPT, UPT, UR17, 0x1, URZ ;  /* 0x0000000111117890 */ /* 0x000fe2000fffe0ff */
[----:B------:R-:W-:Y:S01]  /*4780*/  LOP3.LUT R8, R8, 0x1, RZ, 0x3c, !PT ;  /* 0x0000000108087812 */ /* 0x000fe200078e3cff */
[----:B------:R-:W-:Y:S02]  /*4790*/  UIADD3 UR9, UPT, UPT, UR9, 0x1e0, URZ ;  /* 0x000001e009097890 */ /* 0x000fe4000fffe0ff */
[----:B------:R-:W-:-:S04]  /*47a0*/  UISETP.NE.AND UP0, UPT, UR17, 0x2, UPT ;  /* 0x000000021100788c */ /* 0x000fc8000bf05270 */
[----:B----4-:R-:W-:Y:S02]  /*47b0*/  USEL UR4, URZ, 0x1, UP0 ;  /* 0x00000001ff047887 */ /* 0x010fe40008000000 */
[----:B------:R-:W-:Y:S01]  /*47c0*/  USEL UR17, UR17, URZ, UP0 ;  /* 0x000000ff11117287 */ /* 0x000fe20008000000 */
[----:B------:R3:W-:Y:S03]  /*47d0*/  UTCBAR [UR9], URZ ;  /* 0x000000ff090073e9 */ /* 0x0007e600080000ff */
[----:B------:R-:W-:Y:S01]  /*47e0*/  LOP3.LUT R9, R9, UR4, RZ, 0x3c, !PT ;  /* 0x0000000409097c12 */ /* 0x000fe2000f8e3cff */
[----:B------:R-:W-:Y:S07]  /*47f0*/  @P2 BRA `(.L_x_84) ;  /* 0xfffffff800d02947 */ /* 0x000fee000383ffff */
[----:B------:R-:W4:Y:S01]  /*4800*/  S2UR UR4, SR_CgaCtaId ;  /* 0x00000000000479c3 */ /* 0x000f220000008800 */
[----:B------:R-:W-:Y:S01]  /*4810*/  ELECT P0, URZ, PT ;  /* 0x0000000000ff782f */ /* 0x000fe20003800000 */
[----:B--2---:R-:W-:Y:S01]  /*4820*/  IMAD.MOV.U32 R0, RZ, RZ, 0x1 ;  /* 0x00000001ff007424 */ /* 0x004fe200078e00ff */
[----:B------:R-:W-:Y:S01]  /*4830*/  UIADD3 UR7, UPT, UPT, UR7, 0x1f0, URZ ;  /* 0x000001f007077890 */ /* 0x000fe2000fffe0ff */
[----:B------:R-:W-:Y:S01]  /*4840*/  SHF.L.U32 R3, R9, 0x1f, RZ ;  /* 0x0000001f09037819 */ /* 0x000fe200000006ff */
[----:B------:R-:W-:-:S03]  /*4850*/  UMOV UR5, 0x40 ;  /* 0x0000004000057882 */ /* 0x000fc60000000000 */
[----:B------:R-:W-:Y:S01]  /*4860*/  UVIRTCOUNT.DEALLOC.SMPOOL 0x80 ;  /* 0x000000800000784c */ /* 0x000fe20000000000 */
[----:B----4-:R-:W-:Y:S02]  /*4870*/  ULEA UR4, UR4, UR5, 0x18 ;  /* 0x0000000504047291 */ /* 0x010fe4000f8ec0ff */
[----:B------:R-:W-:-:S07]  /*4880*/  ULEA UR5, UR17, UR7, 0x3 ;  /* 0x0000000711057291 */ /* 0x000fce000f8e18ff */
[----:B------:R2:W-:Y:S02]  /*4890*/  @P0 STS.U8 [UR4+0x1c], R0 ;  /* 0x00001c00ff000988 */ /* 0x0005e40008000004 */
[----:B------:R-:W4:Y:S02]  /*48a0*/  SYNCS.PHASECHK.TRANS64.TRYWAIT P0, [UR5], R3 ;  /* 0x00000003ff0075a7 */ /* 0x000f240008001105 */
[----:B--2-4-:R-:W-:Y:S05]  /*48b0*/  @!P0 BRA `(.L_x_85) ;  /* 0x0000003c00c08947 */ /* 0x014fea0003800000 */
.L_x_186:
[----:B------:R-:W-:-:S04]  /*48c0*/  UIADD3 UR6, UPT, UPT, UR17, 0x1, URZ ;  /* 0x0000000111067890 */ /* 0x000fc8000fffe0ff */
[----:B------:R-:W-:-:S04]  /*48d0*/  UISETP.NE.AND UP0, UPT, UR6, 0x2, UPT ;  /* 0x000000020600788c */ /* 0x000fc8000bf05270 */
[----:B------:R-:W-:Y:S02]  /*48e0*/  USEL UR5, URZ, 0x1, UP0 ;  /* 0x00000001ff057887 */ /* 0x000fe40008000000 */
[----:B------:R-:W-:-:S04]  /*48f0*/  USEL UR6, UR6, URZ, UP0 ;  /* 0x000000ff06067287 */ /* 0x000fc80008000000 */
[----:B------:R-:W-:Y:S01]  /*4900*/  ULEA UR6, UR6, UR7, 0x3 ;  /* 0x0000000706067291 */ /* 0x000fe2000f8e18ff */
[----:B--2---:R-:W-:-:S04]  /*4910*/  LOP3.LUT R3, R9, UR5, RZ, 0x3c, !PT ;  /* 0x0000000509037c12 */ /* 0x004fc8000f8e3cff */
[----:B------:R-:W-:-:S04]  /*4920*/  SHF.L.U32 R3, R3, 0x1f, RZ ;  /* 0x0000001f03037819 */ /* 0x000fc800000006ff */
[----:B------:R-:W2:Y:S02]  /*4930*/  SYNCS.PHASECHK.TRANS64.TRYWAIT P0, [UR6], R3 ;  /* 0x00000003ff0075a7 */ /* 0x000ea40008001106 */
[----:B--2---:R-:W-:Y:S05]  /*4940*/  @!P0 BRA `(.L_x_86) ;  /* 0x0000003c00b48947 */ /* 0x004fea0003800000 */
.L_x_188:
[----:B------:R-:W-:Y:S01]  /*4950*/  NOP ;  /* 0x0000000000007918 */ /* 0x000fe20000000000 */
[----:B--2---:R-:W2:Y:S01]  /*4960*/  LDS R0, [UR4+0x14] ;  /* 0x00001404ff007984 */ /* 0x004ea20008000800 */
[----:B------:R-:W-:Y:S01]  /*4970*/  LOP3.LUT R2, R2, 0xffff, RZ, 0xc0, !PT ;  /* 0x0000ffff02027812 */ /* 0x000fe200078ec0ff */
[----:B------:R-:W-:Y:S02]  /*4980*/  IMAD.MOV.U32 R3, RZ, RZ, 0xffff ;  /* 0x0000ffffff037424 */ /* 0x000fe400078e00ff */
[----:B------:R-:W-:Y:S01]  /*4990*/  IMAD.MOV.U32 R5, RZ, RZ, 0x1 ;  /* 0x00000001ff057424 */ /* 0x000fe200078e00ff */
[----:B------:R-:W-:-:S04]  /*49a0*/  SHF.R.U32.HI R2, RZ, 0x5, R2 ;  /* 0x00000005ff027819 */ /* 0x000fc80000011602 */
[-C--:B------:R-:W-:Y:S02]  /*49b0*/  SHF.L.U32 R3, R3, R2.reuse, RZ ;  /* 0x0000000203037219 */ /* 0x080fe400000006ff */
[----:B------:R-:W-:Y:S02]  /*49c0*/  SHF.L.U32 R5, R5, R2, RZ ;  /* 0x0000000205057219 */ /* 0x000fe400000006ff */
[----:B--2---:R-:W-:-:S04]  /*49d0*/  LOP3.LUT R0, R0, R3, RZ, 0xc0, !PT ;  /* 0x0000000300007212 */ /* 0x004fc800078ec0ff */
[----:B------:R-:W-:-:S13]  /*49e0*/  ISETP.NE.AND P0, PT, R0, R3, PT ;  /* 0x000000030000720c */ /* 0x000fda0003f05270 */
[----:B------:R-:W-:Y:S05]  /*49f0*/  @P0 BRA `(.L_x_87) ;  /* 0x00000000005c0947 */ /* 0x000fea0003800000 */
[----:B------:R-:W2:Y:S02]  /*4a00*/  LDS R0, [UR4+0x18] ;  /* 0x00001804ff007984 */ /* 0x000ea40008000800 */
[----:B--2---:R-:W-:-:S04]  /*4a10*/  LOP3.LUT R0, R0, R5, RZ, 0xc0, !PT ;  /* 0x0000000500007212 */ /* 0x004fc800078ec0ff */
[----:B------:R-:W-:-:S13]  /*4a20*/  ISETP.NE.AND P0, PT, R0, R5, PT ;  /* 0x000000050000720c */ /* 0x000fda0003f05270 */
[----:B------:R-:W-:Y:S05]  /*4a30*/  @P0 BRA `(.L_x_88) ;  /* 0x0000000000400947 */ /* 0x000fea0003800000 */
[----:B------:R-:W-:Y:S01]  /*4a40*/  R2UR UR8, R3 ;  /* 0x00000000030872ca */ /* 0x000fe200000e0000 */
[----:B------:R-:W2:Y:S01]  /*4a50*/  S2R R2, SR_LANEID ;  /* 0x0000000000027919 */ /* 0x000ea20000000000 */
[----:B------:R-:W-:Y:S01]  /*4a60*/  LOP3.LUT R5, RZ, R5, RZ, 0x33, !PT ;  /* 0x00000005ff057212 */ /* 0x000fe200078e33ff */
[----:B------:R-:W-:Y:S02]  /*4a70*/  VOTEU.ANY UR7, UPT, PT ;  /* 0x0000000000077886 */ /* 0x000fe400038e0100 */
[----:B------:R-:W-:Y:S01]  /*4a80*/  UFLO.U32 UR7, UR7 ;  /* 0x00000007000772bd */ /* 0x000fe200080e0000 */
[----:B------:R-:W4:Y:S07]  /*4a90*/  REDUX UR5, R5 ;  /* 0x00000000050573c4 */ /* 0x000f2e0000000000 */
[----:B------:R-:W-:-:S06]  /*4aa0*/  ULOP3.LUT UR8, URZ, UR8, URZ, 0x33, !UPT ;  /* 0x00000008ff087292 */ /* 0x000fcc000f8e33ff */
[----:B------:R-:W-:-:S04]  /*4ab0*/  IMAD.U32 R0, RZ, RZ, UR8 ;  /* 0x00000008ff007e24 */ /* 0x000fc8000f8e00ff */
[----:B------:R-:W1:Y:S02]  /*4ac0*/  REDUX UR6, R0 ;  /* 0x00000000000673c4 */ /* 0x000e640000000000 */
[----:B------:R1:W-:Y:S01]  /*4ad0*/  UTCATOMSWS.AND URZ, UR8 ;  /* 0x0000000800ff79e3 */ /* 0x0003e20008000000 */
[----:B--2---:R-:W-:Y:S01]  /*4ae0*/  ISETP.EQ.U32.AND P0, PT, R2, UR7, PT ;  /* 0x0000000702007c0c */ /* 0x004fe2000bf02070 */
[----:B----4-:R-:W-:Y:S02]  /*4af0*/  IMAD.U32 R2, RZ, RZ, UR5 ;  /* 0x00000005ff027e24 */ /* 0x010fe4000f8e00ff */
[----:B-1----:R-:W-:-:S10]  /*4b00*/  IMAD.U32 R3, RZ, RZ, UR6 ;  /* 0x00000006ff037e24 */ /* 0x002fd4000f8e00ff */
[----:B------:R1:W-:Y:S04]  /*4b10*/  @P0 ATOMS.AND RZ, [UR4+0x14], R3 ;  /* 0x00001403ffff098c */ /* 0x0003e8000a800004 */
[----:B------:R1:W-:Y:S01]  /*4b20*/  @P0 ATOMS.AND RZ, [UR4+0x18], R2 ;  /* 0x00001802ffff098c */ /* 0x0003e2000a800004 */
[----:B------:R-:W-:Y:S05]  /*4b30*/  BRA `(.L_x_89) ;  /* 0x0000000000147947 */ /* 0x000fea0003800000 */
.L_x_88:
[----:B------:R-:W-:Y:S02]  /*4b40*/  MOV R2, 0x4b60 ;  /* 0x00004b6000027802 */ /* 0x000fe40000000f00 */
[----:B-1-3-5:R-:W-:Y:S05]  /*4b50*/  CALL.REL.NOINC `($__internal_0_$__cuda_sm10x_tcgen05_guardrail_trap_col_being_dealloced_not_returned_by_alloc) ;  /* 0x0000003c00d47944 */ /* 0x02afea0003c00000 */
[----:B------:R-:W-:Y:S05]  /*4b60*/  BRA `(.L_x_89) ;  /* 0x0000000000087947 */ /* 0x000fea0003800000 */
.L_x_87:
[----:B------:R-:W-:Y:S02]  /*4b70*/  MOV R2, 0x4b90 ;  /* 0x00004b9000027802 */ /* 0x000fe40000000f00 */
[----:B-1-3-5:R-:W-:Y:S05]  /*4b80*/  CALL.REL.NOINC `($__internal_2_$__cuda_sm10x_tcgen05_guardrail_trap_unallocated_columns_being_dealloced) ;  /* 0x0000003c00e07944 */ /* 0x02afea0003c00000 */
.L_x_89:
[----:B------:R-:W-:Y:S01]  /*4b90*/  NOP ;  /* 0x0000000000007918 */ /* 0x000fe20000000000 */
[----:B---3--:R-:W-:Y:S05]  /*4ba0*/  EXIT ;  /* 0x000000000000794d */ /* 0x008fea0003800000 */
.L_x_73:
[----:B------:R-:W2:Y:S01]  /*4bb0*/  LDC R3, c[0x0][0x384] ;  /* 0x0000e100ff037b82 */ /* 0x000ea20000000800 */
[----:B------:R-:W-:Y:S01]  /*4bc0*/  UISETP.NE.OR UP6, UPT, UR4, 0x3, !UP6 ;  /* 0x000000030400788c */ /* 0x000fe2000f7c5670 */
[----:B--2---:R-:W-:-:S08]  /*4bd0*/  IADD3 R3, PT, PT, R3, 0x3f, RZ ;  /* 0x0000003f03037810 */ /* 0x004fd00007ffe0ff */
[----:B------:R-:W-:Y:S05]  /*4be0*/  BRA.U UP6, `(.L_x_90) ;  /* 0x0000000d06a47547 */ /* 0x000fea000b800000 */
[----:B------:R-:W2:Y:S01]  /*4bf0*/  LDC R19, c[0x0][0x388] ;  /* 0x0000e200ff137b82 */ /* 0x000ea20000000800 */
[----:B------:R-:W3:Y:S01]  /*4c00*/  LDCU.64 UR6, c[0x0][0x888] ;  /* 0x00011100ff0677ac */ /* 0x000ee20008000a00 */
[----:B------:R-:W-:Y:S01]  /*4c10*/  SHF.R.S32.HI R28, RZ, 0x1f, R3 ;  /* 0x0000001fff1c7819 */ /* 0x000fe20000011403 */
[----:B------:R-:W-:Y:S01]  /*4c20*/  IMAD.MOV.U32 R27, RZ, RZ, 0x1 ;  /* 0x00000001ff1b7424 */ /* 0x000fe200078e00ff */
[----:B------:R-:W4:Y:S02]  /*4c30*/  LDCU.64 UR8, c[0x0][0x348] ;  /* 0x00006900ff0877ac */ /* 0x000f240008000a00 */
[----:B------:R-:W-:Y:S01]  /*4c40*/  LEA.HI R28, R28, R3, RZ, 0x6 ;  /* 0x000000031c1c7211 */ /* 0x000fe200078f30ff */
[----:B------:R-:W-:Y:S01]  /*4c50*/  IMAD.MOV.U32 R26, RZ, RZ, RZ ;  /* 0x000000ffff1a7224 */ /* 0x000fe200078e00ff */
[----:B------:R-:W1:Y:S01]  /*4c60*/  LDC R0, c[0x0][0xb30] ;  /* 0x0002cc00ff007b82 */ /* 0x000e620000000800 */
[----:B------:R-:W4:Y:S01]  /*4c70*/  LDCU.64 UR4, c[0x0][0x890] ;  /* 0x00011200ff0477ac */ /* 0x000f220008000a00 */
[----:B------:R-:W-:Y:S01]  /*4c80*/  SHF.R.S32.HI R28, RZ, 0x6, R28 ;  /* 0x00000006ff1c7819 */ /* 0x000fe2000001141c */
[----:B------:R-:W-:Y:S01]  /*4c90*/  UMOV UR14, 0x400 ;  /* 0x00000400000e7882 */ /* 0x000fe20000000000 */
[----:B------:R-:W-:-:S04]  /*4ca0*/  USEL UR15, URZ, 0x1, UP5 ;  /* 0x00000001ff0f7887 */ /* 0x000fc8000a800000 */
[----:B------:R-:W1:Y:S01]  /*4cb0*/  LDC R25, c[0x0][0x370] ;  /* 0x0000dc00ff197b82 */ /* 0x000e620000000800 */
[----:B------:R-:W-:Y:S02]  /*4cc0*/  ULEA UR14, UR40, UR14, 0x18 ;  /* 0x0000000e280e7291 */ /* 0x000fe4000f8ec0ff */
[----:B---3--:R-:W-:Y:S02]  /*4cd0*/  UISETP.NE.U32.AND UP1, UPT, UR6, URZ, UPT ;  /* 0x000000ff0600728c */ /* 0x008fe4000bf25070 */
[----:B------:R-:W-:Y:S02]  /*4ce0*/  UIADD3 UR10, UPT, UPT, UR14, 0x1b0, URZ ;  /* 0x000001b00e0a7890 */ /* 0x000fe4000fffe0ff */
[----:B------:R-:W-:Y:S01]  /*4cf0*/  UISETP.NE.AND.EX UP1, UPT, UR7, URZ, UPT, UP1 ;  /* 0x000000ff0700728c */ /* 0x000fe2000bf25310 */
[----:B------:R-:W3:Y:S01]  /*4d00*/  LDC R2, c[0x0][0xb0c] ;  /* 0x0002c300ff027b82 */ /* 0x000ee20000000800 */
[C---:B--2---:R-:W-:Y:S01]  /*4d10*/  R2UR UR7, R19.reuse ;  /* 0x00000000130772ca */ /* 0x044fe200000e0000 */
[----:B----4-:R-:W-:Y:S01]  /*4d20*/  UIADD3 UR18, UP2, UPT, UR8, 0x580, URZ ;  /* 0x0000058008127890 */ /* 0x010fe2000ff5e0ff */
[----:B------:R-:W-:Y:S01]  /*4d30*/  R2UR UR6, R19 ;  /* 0x00000000130672ca */ /* 0x000fe200000e0000 */
[----:B------:R-:W-:-:S02]  /*4d40*/  UISETP.NE.U32.AND UP3, UPT, UR4, URZ, UPT ;  /* 0x000000ff0400728c */ /* 0x000fc4000bf65070 */
[----:B------:R-:W-:Y:S02]  /*4d50*/  UIADD3 UR16, UPT, UPT, UR14, 0x1d8, URZ ;  /* 0x000001d80e107890 */ /* 0x000fe4000fffe0ff */
[----:B------:R-:W2:Y:S01]  /*4d60*/  LDC R18, c[0x0][0xb20] ;  /* 0x0002c800ff127b82 */ /* 0x000ea20000000800 */
[----:B-1----:R-:W-:Y:S01]  /*4d70*/  ISETP.NE.AND P1, PT, R0, 0x1, PT ;  /* 0x000000010000780c */ /* 0x002fe20003f25270 */
[----:B------:R-:W-:Y:S02]  /*4d80*/  UIADD3.X UR19, UPT, UPT, URZ, UR9, URZ, UP2, !UPT ;  /* 0x00000009ff137290 */ /* 0x000fe400097fe4ff */
[----:B------:R-:W-:Y:S02]  /*4d90*/  UPLOP3.LUT UP4, UPT, UPT, UPT, UPT, 0x40, 0x4 ;  /* 0x000000000004789c */ /* 0x000fe40003f8e870 */
[----:B------:R-:W-:Y:S02]  /*4da0*/  UIADD3 UR8, UPT, UPT, UR14, 0x400, URZ ;  /* 0x000004000e087890 */ /* 0x000fe4000fffe0ff */
[----:B------:R-:W1:Y:S01]  /*4db0*/  LDC.64 R16, c[0x0][0xb10] ;  /* 0x0002c400ff107b82 */ /* 0x000e620000000a00 */
[----:B------:R-:W-:-:S02]  /*4dc0*/  UIADD3 UR9, UPT, UPT, UR14, 0x1b0, URZ ;  /* 0x000001b00e097890 */ /* 0x000fc4000fffe0ff */
[----:B------:R-:W-:Y:S02]  /*4dd0*/  UPRMT UR40, UR40, 0x654, UR10 ;  /* 0x0000065428287896 */ /* 0x000fe4000800000a */
[----:B------:R-:W-:Y:S02]  /*4de0*/  UPRMT UR16, URZ, 0x654, UR16 ;  /* 0x00000654ff107896 */ /* 0x000fe40008000010 */
[----:B------:R-:W-:Y:S01]  /*4df0*/  UISETP.NE.AND.EX UP3, UPT, UR5, URZ, UPT, UP3 ;  /* 0x000000ff0500728c */ /* 0x000fe2000bf65330 */
[----:B------:R-:W4:Y:S08]  /*4e00*/  LDC.64 R6, c[0x0][0xb18] ;  /* 0x0002c600ff067b82 */ /* 0x000f300000000a00 */
[----:B------:R-:W1:Y:S08]  /*4e10*/  LDC.64 R4, c[0x0][0xb28] ;  /* 0x0002ca00ff047b82 */ /* 0x000e700000000a00 */
[----:B---3--:R-:W1:Y:S02]  /*4e20*/  LDC R24, c[0x0][0x374] ;  /* 0x0000dd00ff187b82 */ /* 0x008e640000000800 */
.L_x_100:
[----:B------:R-:W-:Y:S04]  /*4e30*/  SHF.L.U32 R3, R26, 0x1f, RZ ;  /* 0x0000001f1a037819 */ /* 0x000fe800000006ff */
[----:B------:R-:W3:Y:S02]  /*4e40*/  SYNCS.PHASECHK.TRANS64.TRYWAIT P0, [UR14+0x1d0], R3 ;  /* 0x0001d003ff0075a7 */ /* 0x000ee4000800110e */
[----:B---3--:R-:W-:Y:S05]  /*4e50*/  @!P0 BRA `(.L_x_91) ;  /* 0x0000003800888947 */ /* 0x008fea0003800000 */
.L_x_190:
[----:B------:R-:W-:Y:S01]  /*4e60*/  IABS R30, R28 ;  /* 0x0000001c001e7213 */ /* 0x000fe20000000000 */
[----:B------:R-:W1:Y:S01]  /*4e70*/  LDS.128 R20, [UR14+0x210] ;  /* 0x0002100eff147984 */ /* 0x000e620008000c00 */
[----:B------:R-:W-:Y:S02]  /*4e80*/  ISETP.GE.AND P0, PT, R40, 0x1, PT ;  /* 0x000000012800780c */ /* 0x000fe40003f06270 */
[----:B---3--:R-:W3:Y:S01]  /*4e90*/  I2F.RP R0, R30 ;  /* 0x0000001e00007306 */ /* 0x008ee20000209400 */
[----:B------:R-:W-:Y:S02]  /*4ea0*/  ISETP.NE.U32.AND P4, PT, RZ, UR4, PT ;  /* 0x00000004ff007c0c */ /* 0x000fe4000bf85070 */
[----:B------:R-:W-:Y:S01]  /*4eb0*/  SHF.L.U32 R29, R27, 0x1f, RZ ;  /* 0x0000001f1b1d7819 */ /* 0x000fe200000006ff */
[----:B------:R-:W-:Y:S01]  /*4ec0*/  @!PT LDS RZ, [RZ] ;  /* 0x00000000fffff984 */ /* 0x000fe20000000800 */
[----:B------:R-:W-:Y:S01]  /*4ed0*/  @!PT LDS RZ, [RZ] ;  /* 0x00000000fffff984 */ /* 0x000fe20000000800 */
[----:B------:R-:W-:Y:S01]  /*4ee0*/  @!PT LDS RZ, [RZ] ;  /* 0x00000000fffff984 */ /* 0x000fe20000000800 */
[----:B------:R-:W-:Y:S01]  /*4ef0*/  @!PT LDS RZ, [RZ] ;  /* 0x00000000fffff984 */ /* 0x000fe20000000800 */
[----:B------:R2:W-:Y:S06]  /*4f00*/  MEMBAR.ALL.CTA ;  /* 0x0000000000007992 */ /* 0x0005ec0000008000 */
[----:B--2---:R-:W2:Y:S01]  /*4f10*/  FENCE.VIEW.ASYNC.S ;  /* 0x00000000000073c6 */ /* 0x004ea20000000000 */
[----:B------:R-:W-:Y:S01]  /*4f20*/  ISETP.NE.AND.EX P4, PT, RZ, UR5, PT, P4 ;  /* 0x00000005ff007c0c */ /* 0x000fe2000bf85340 */
[----:B---3--:R-:W3:Y:S01]  /*4f30*/  MUFU.RCP R0, R0 ;  /* 0x0000000000007308 */ /* 0x008ee20000001000 */
[----:B--2---:R-:W-:Y:S01]  /*4f40*/  SYNCS.ARRIVE.TRANS64.RED.A1T0 RZ, [UR16], RZ ;  /* 0x000000ffffff79a7 */ /* 0x004fe20008100410 */
[----:B---3--:R-:W-:Y:S01]  /*4f50*/  VIADD R31, R0, 0xffffffe ;  /* 0x0ffffffe001f7836 */ /* 0x008fe20000000000 */
[----:B-1----:R-:W-:Y:S07]  /*4f60*/  LOP3.LUT P3, RZ, R22, 0x1, RZ, 0xc0, !PT ;  /* 0x0000000116ff7812 */ /* 0x002fee000786c0ff */
[----:B------:R-:W1:Y:S06]  /*4f70*/  F2I.FTZ.U32.TRUNC.NTZ R31, R31 ;  /* 0x0000001f001f7305 */ /* 0x000e6c000021f000 */
[----:B------:R-:W-:Y:S02]  /*4f80*/  @P3 MOV R13, R20 ;  /* 0x00000014000d3202 */ /* 0x000fe40000000f00 */
[----:B------:R-:W-:Y:S01]  /*4f90*/  @P3 LOP3.LUT R8, R21, 0xffff, RZ, 0xc0, !PT ;  /* 0x0000ffff15083812 */ /* 0x000fe200078ec0ff */
[----:B------:R-:W-:Y:S06]  /*4fa0*/  @!P0 BRA `(.L_x_92) ;  /* 0x0000000000a48947 */ /* 0x000fec0003800000 */
[----:B----4-:R-:W-:Y:S01]  /*4fb0*/  IMAD.HI.U32 R33, R24, R7, RZ ;  /* 0x0000000718217227 */ /* 0x010fe200078e00ff */
[----:B------:R-:W-:Y:S02]  /*4fc0*/  ISETP.NE.AND P0, PT, R6, 0x1, PT ;  /* 0x000000010600780c */ /* 0x000fe40003f05270 */
[----:B------:R-:W-:Y:S01]  /*4fd0*/  ISETP.NE.AND P2, PT, R40, 0x1, PT ;  /* 0x000000012800780c */ /* 0x000fe20003f45270 */
[----:B------:R-:W-:Y:S01]  /*4fe0*/  IMAD.HI.U32 R32, R25, R16, RZ ;  /* 0x0000001019207227 */ /* 0x000fe200078e00ff */
[----:B------:R-:W-:Y:S02]  /*4ff0*/  SHF.R.U32.HI R33, RZ, R18, R33 ;  /* 0x00000012ff217219 */ /* 0x000fe40000011621 */
[----:B------:R-:W-:Y:S01]  /*5000*/  ISETP.NE.AND P5, PT, R2, 0x1, PT ;  /* 0x000000010200780c */ /* 0x000fe20003fa5270 */
[----:B------:R-:W-:Y:S01]  /*5010*/  IMAD.HI.U32 R34, R13, R16, RZ ;  /* 0x000000100d227227 */ /* 0x000fe200078e00ff */
[----:B------:R-:W-:Y:S02]  /*5020*/  SHF.R.U32.HI R32, RZ, R17, R32 ;  /* 0x00000011ff207219 */ /* 0x000fe40000011620 */
[----:B------:R-:W-:Y:S01]  /*5030*/  SEL R3, R24, R33, !P0 ;  /* 0x0000002118037207 */ /* 0x000fe20004000000 */
[C---:B------:R-:W-:Y:S01]  /*5040*/  IMAD.HI.U32 R33, R8.reuse, R7, RZ ;  /* 0x0000000708217227 */ /* 0x040fe200078e00ff */
[----:B------:R-:W-:Y:S02]  /*5050*/  SEL R11, R25, R32, !P5 ;  /* 0x00000020190b7207 */ /* 0x000fe40006800000 */
[----:B------:R-:W-:Y:S01]  /*5060*/  SHF.R.U32.HI R34, RZ, R17, R34 ;  /* 0x00000011ff227219 */ /* 0x000fe20000011622 */
[----:B------:R-:W-:Y:S01]  /*5070*/  IMAD.HI.U32 R36, R3, R4, RZ ;  /* 0x0000000403247227 */ /* 0x000fe200078e00ff */
[----:B------:R-:W-:Y:S03]  /*5080*/  SHF.R.U32.HI R33, RZ, R18, R33 ;  /* 0x00000012ff217219 */ /* 0x000fe60000011621 */
[----:B------:R-:W-:Y:S01]  /*5090*/  IMAD.HI.U32 R32, R11, R4, RZ ;  /* 0x000000040b207227 */ /* 0x000fe200078e00ff */
[----:B------:R-:W-:Y:S02]  /*50a0*/  @P2 SHF.R.U32.HI R3, RZ, R5, R36 ;  /* 0x00000005ff032219 */ /* 0x000fe40000011624 */
[----:B------:R-:W-:Y:S02]  /*50b0*/  SEL R9, R8, R33, !P0 ;  /* 0x0000002108097207 */ /* 0x000fe40004000000 */
[----:B------:R-:W-:Y:S01]  /*50c0*/  @P2 SHF.R.U32.HI R11, RZ, R5, R32 ;  /* 0x00000005ff0b2219 */ /* 0x000fe20000011620 */
[C---:B------:R-:W-:Y:S01]  /*50d0*/  IMAD R10, R40.reuse, R3, RZ ;  /* 0x00000003280a7224 */ /* 0x040fe200078e02ff */
[----:B------:R-:W-:Y:S01]  /*50e0*/  SEL R3, R13, R34, !P5 ;  /* 0x000000220d037207 */ /* 0x000fe20006800000 */
[C---:B------:R-:W-:Y:S03]  /*50f0*/  IMAD.HI.U32 R14, R9.reuse, R4, RZ ;  /* 0x00000004090e7227 */ /* 0x040fe600078e00ff */
[----:B------:R-:W-:Y:S01]  /*5100*/  ISETP.GE.AND P0, PT, R9, R10, PT ;  /* 0x0000000a0900720c */ /* 0x000fe20003f06270 */
[C---:B------:R-:W-:Y:S01]  /*5110*/  IMAD R12, R40.reuse, R11, RZ ;  /* 0x0000000b280c7224 */ /* 0x040fe200078e02ff */
[-C--:B------:R-:W-:Y:S04]  /*5120*/  SHF.R.U32.HI R14, RZ, R5.reuse, R14 ;  /* 0x00000005ff0e7219 */ /* 0x080fe8000001160e */
[----:B------:R-:W-:Y:S02]  /*5130*/  ISETP.GE.OR P0, PT, R3, R12, P0 ;  /* 0x0000000c0300720c */ /* 0x000fe40000706670 */
[----:B------:R-:W-:Y:S05]  /*5140*/  SEL R15, R9, R14, !P2 ;  /* 0x0000000e090f7207 */ /* 0x000fea0005000000 */
[----:B------:R-:W-:Y:S04]  /*5150*/  IMAD.MOV R14, RZ, RZ, -R15 ;  /* 0x000000ffff0e7224 */ /* 0x000fe800078e0a0f */
[----:B------:R-:W-:Y:S02]  /*5160*/  IMAD R14, R40, R14, R9 ;  /* 0x0000000e280e7224 */ /* 0x000fe400078e0209 */
[C---:B------:R-:W-:Y:S05]  /*5170*/  @!P0 IMAD.HI.U32 R10, R3.reuse, R4, RZ ;  /* 0x00000004030a8227 */ /* 0x040fea00078e00ff */
[----:B------:R-:W-:Y:S04]  /*5180*/  @!P0 SHF.R.U32.HI R10, RZ, R5, R10 ;  /* 0x00000005ff0a8219 */ /* 0x000fe8000001160a */
[----:B------:R-:W-:Y:S01]  /*5190*/  @!P0 SEL R0, R3, R10, !P2 ;  /* 0x0000000a03008207 */ /* 0x000fe20005000000 */
[----:B------:R-:W-:Y:S03]  /*51a0*/  IMAD.MOV R10, RZ, RZ, -R3 ;  /* 0x000000ffff0a7224 */ /* 0x000fe600078e0a03 */
[----:B------:R-:W-:Y:S01]  /*51b0*/  @!P0 IADD3 R15, PT, PT, R15, -R0, RZ ;  /* 0x800000000f0f8210 */ /* 0x000fe20007ffe0ff */
[----:B------:R-:W-:Y:S01]  /*51c0*/  @!P0 IMAD R0, R11, R14, R0 ;  /* 0x0000000e0b008224 */ /* 0x000fe200078e0200 */
[----:B------:R-:W-:Y:S01]  /*51d0*/  IADD3 R11, PT, PT, -R9, RZ, RZ ;  /* 0x000000ff090b7210 */ /* 0x000fe20007ffe1ff */
[----:B------:R-:W-:Y:S02]  /*51e0*/  IMAD R13, R2, R10, R13 ;  /* 0x0000000a020d7224 */ /* 0x000fe400078e020d */
[----:B------:R-:W-:Y:S02]  /*51f0*/  @!P0 IMAD R9, R15, R40, R3 ;  /* 0x000000280f098224 */ /* 0x000fe400078e0203 */
[----:B------:R-:W-:Y:S02]  /*5200*/  @!P0 IMAD.MOV.U32 R3, RZ, RZ, R0 ;  /* 0x000000ffff038224 */ /* 0x000fe400078e0000 */
[----:B------:R-:W-:Y:S02]  /*5210*/  IMAD R8, R6, R11, R8 ;  /* 0x0000000b06087224 */ /* 0x000fe400078e0208 */
[----:B------:R-:W-:Y:S02]  /*5220*/  IMAD R13, R3, R2, R13 ;  /* 0x00000002030d7224 */ /* 0x000fe400078e020d */
[----:B------:R-:W-:Y:S02]  /*5230*/  IMAD R8, R9, R6, R8 ;  /* 0x0000000609087224 */ /* 0x000fe400078e0208 */
.L_x_92:
[----:B------:R-:W-:Y:S05]  /*5240*/  BRA.U UP4, `(.L_x_93) ;  /* 0x0000000104107547 */ /* 0x000fea000b800000 */
[----:B------:R-:W-:Y:S04]  /*5250*/  MOV R0, UR15 ;  /* 0x0000000f00007c02 */ /* 0x000fe80008000f00 */
[----:B------:R-:W-:Y:S04]  /*5260*/  SHF.L.U32 R3, R0, 0x1f, RZ ;  /* 0x0000001f00037819 */ /* 0x000fe800000006ff */
[----:B------:R-:W2:Y:S02]  /*5270*/  SYNCS.PHASECHK.TRANS64.TRYWAIT P0, [UR14+0x1c8], R3 ;  /* 0x0001c803ff0075a7 */ /* 0x000ea4000800110e */
[----:B--2---:R-:W-:Y:S05]  /*5280*/  @!P0 BRA `(.L_x_94) ;  /* 0x0000003400948947 */ /* 0x004fea0003800000 */
.L_x_93:
[----:B------:R-:W-:Y:S05]  /*5290*/  BRA.U !UP3, `(.L_x_95) ;  /* 0x000000010b347547 */ /* 0x000fea000b800000 */
[----:B------:R-:W-:Y:S01]  /*52a0*/  UPLOP3.LUT UP0, UPT, UPT, UPT, UP1, 0x80, 0x8 ;  /* 0x000000000008789c */ /* 0x000fe20003f0f010 */
[----:B--2---:R-:W-:Y:S02]  /*52b0*/  HFMA2 R0, -RZ, RZ, 0, 5.9604644775390625e-08 ;  /* 0x00000001ff007431 */ /* 0x004fe400000001ff */
[----:B------:R-:W-:Y:S03]  /*52c0*/  IMAD.MOV.U32 R96, RZ, RZ, 0x1 ;  /* 0x00000001ff607424 */ /* 0x000fe600078e00ff */
[----:B------:R-:W-:Y:S05]  /*52d0*/  PLOP3.LUT P0, PT, PT, PT, UP0, 0x80, 0x8 ;  /* 0x000000000008781c */ /* 0x000fea0003f0f008 */
[----:B------:R-:W2:Y:S01]  /*52e0*/  @UP0 LDCU.64 UR12, c[0x0][0x888] ;  /* 0x00011100ff0c07ac */ /* 0x000ea20008000a00 */
[----:B------:R-:W-:Y:S07]  /*52f0*/  @UP0 UIMAD UR10, UR45, UR4, URZ ;  /* 0x000000042d0a02a4 */ /* 0x000fee000f8e02ff */
[----:B------:R-:W-:Y:S01]  /*5300*/  @!P0 PRMT R96, R0, 0x7610, R96 ;  /* 0x0000761000608816 */ /* 0x000fe20000000060 */
[----:B--2---:R-:W-:Y:S03]  /*5310*/  @UP0 UIMAD.WIDE UR12, UR10, 0x4, UR12 ;  /* 0x000000040a0c08a5 */ /* 0x004fe6000f8e020c */
[----:B------:R-:W2:Y:S03]  /*5320*/  @!UP0 LDCU UR10, c[0x0][0x880] ;  /* 0x00011000ff0a87ac */ /* 0x000ea60008000800 */
[----:B------:R-:W-:Y:S01]  /*5330*/  IMAD.U32 R10, RZ, RZ, UR12 ;  /* 0x0000000cff0a7e24 */ /* 0x000fe2000f8e00ff */
[----:B------:R-:W-:Y:S05]  /*5340*/  MOV R11, UR13 ;  /* 0x0000000d000b7c02 */ /* 0x000fea0008000f00 */
[----:B-----5:R3:W5:Y:S02]  /*5350*/  @P0 LDG.E R49, desc[UR38][R10.64] ;  /* 0x000000260a310981 */ /* 0x020764000c1e1900 */
[----:B--23--:R-:W-:Y:S07]  /*5360*/  @!P0 IMAD.U32 R49, RZ, RZ, UR10 ;  /* 0x0000000aff318e24 */ /* 0x00cfee000f8e00ff */
.L_x_95:
[----:B-----5:R-:W-:Y:S01]  /*5370*/  @!P4 FSETP.EQ.AND P5, PT, R49, RZ, PT ;  /* 0x000000ff3100c20b */ /* 0x020fe20003fa2000 */
[----:B------:R-:W-:Y:S01]  /*5380*/  @!UPT UIADD3 URZ, UPT, UPT, URZ, URZ, URZ ;  /* 0x000000fffffff290 */ /* 0x000fe2000fffe0ff */
[----:B------:R-:W-:Y:S11]  /*5390*/  @!P4 BRA `(.L_x_96) ;  /* 0x000000000014c947 */ /* 0x000ff60003800000 */
[----:B------:R-:W-:Y:S02]  /*53a0*/  LOP3.LUT P0, RZ, R96, 0xff, RZ, 0xc0, !PT ;  /* 0x000000ff60ff7812 */ /* 0x000fe4000780c0ff */
[----:B------:R-:W-:Y:S04]  /*53b0*/  PLOP3.LUT P5, PT, PT, PT, UP0, 0x80, 0x8 ;  /* 0x000000000008781c */ /* 0x000fe80003faf008 */
[----:B------:R-:W-:Y:S07]  /*53c0*/  PLOP3.LUT P5, PT, P5, PT, PT, 0x8, 0x80 ;  /* 0x000000000080781c */ /* 0x000fee0002fae170 */
[----:B------:R-:W-:Y:S11]  /*53d0*/  @P0 FSETP.EQ.AND P5, PT, R49, RZ, PT ;  /* 0x000000ff3100020b */ /* 0x000ff60003fa2000 */
[----:B------:R-:W-:Y:S02]  /*53e0*/  @!UPT UIADD3 URZ, UPT, UPT, URZ, URZ, URZ ;  /* 0x000000fffffff290 */ /* 0x000fe4000fffe0ff */
.L_x_96:
[--C-:B-1----:R-:W-:Y:S01]  /*53f0*/  IMAD.MOV R12, RZ, RZ, -R31.reuse ;  /* 0x000000ffff0c7224 */ /* 0x102fe200078e0a1f */
[----:B------:R-:W1:Y:S01]  /*5400*/  SYNCS.PHASECHK.TRANS64.TRYWAIT P4, [UR14+0x1b8], R29 ;  /* 0x0001b81dff0075a7 */ /* 0x000e62000808110e */
[----:B------:R-:W-:Y:S01]  /*5410*/  IMAD.MOV.U32 R36, RZ, RZ, RZ ;  /* 0x000000ffff247224 */ /* 0x000fe200078e00ff */
[----:B------:R-:W-:Y:S01]  /*5420*/  IABS R32, R111 ;  /* 0x0000006f00207213 */ /* 0x000fe20000000000 */
[----:B------:R-:W-:Y:S01]  /*5430*/  IMAD R34, R12, R30, RZ ;  /* 0x0000001e0c227224 */ /* 0x000fe200078e02ff */
[----:B------:R-:W-:Y:S01]  /*5440*/  IABS R12, R28 ;  /* 0x0000001c000c7213 */ /* 0x000fe20000000000 */
[----:B------:R-:W-:Y:S01]  /*5450*/  IMAD.MOV.U32 R37, RZ, RZ, R31 ;  /* 0x000000ffff257224 */ /* 0x000fe200078e001f */
[----:B------:R-:W-:Y:S01]  /*5460*/  @P3 SHF.R.U32.HI R20, RZ, 0x10, R21 ;  /* 0x00000010ff143819 */ /* 0x000fe20000011615 */
[----:B------:R-:W-:Y:S03]  /*5470*/  IMAD.HI.U32 R34, R31, R34, R36 ;  /* 0x000000221f227227 */ /* 0x000fe600078e0024 */
[----:B------:R-:W-:Y:S01]  /*5480*/  @P3 R2UR UR45, R20 ;  /* 0x00000000142d32ca */ /* 0x000fe200000e0000 */
[----:B------:R-:W-:Y:S02]  /*5490*/  IMAD.MOV R12, RZ, RZ, -R12 ;  /* 0x000000ffff0c7224 */ /* 0x000fe400078e0a0c */
[----:B------:R-:W-:Y:S01]  /*54a0*/  IMAD.MOV.U32 R31, RZ, RZ, R32 ;  /* 0x000000ffff1f7224 */ /* 0x000fe200078e0020 */
[----:B------:R-:W3:Y:S01]  /*54b0*/  LDC.64 R10, c[0x0][0xb18] ;  /* 0x0002c600ff0a7b82 */ /* 0x000ee20000000a00 */
[----:B------:R-:W-:Y:S02]  /*54c0*/  IMAD.MOV.U32 R32, RZ, RZ, R12 ;  /* 0x000000ffff207224 */ /* 0x000fe400078e000c */
[----:B------:R-:W-:Y:S05]  /*54d0*/  IMAD.HI.U32 R12, R34, R31, RZ ;  /* 0x0000001f220c7227 */ /* 0x000fea00078e00ff */
[----:B------:R-:W5:Y:S01]  /*54e0*/  LDC.64 R14, c[0x0][0xb10] ;  /* 0x0002c400ff0e7b82 */ /* 0x000f620000000a00 */
[----:B------:R-:W-:Y:S05]  /*54f0*/  IMAD R31, R12, R32, R31 ;  /* 0x000000200c1f7224 */ /* 0x000fea00078e021f */
[----:B------:R-:W-:Y:S02]  /*5500*/  ISETP.GT.U32.AND P6, PT, R30, R31, PT ;  /* 0x0000001f1e00720c */ /* 0x000fe40003fc4070 */
[----:B--2---:R-:W2:Y:S08]  /*5510*/  @!P1 LDC R0, c[0x0][0xb20] ;  /* 0x0002c800ff009b82 */ /* 0x004eb00000000800 */
[----:B------:R-:W4:Y:S03]  /*5520*/  @!P1 LDC R3, c[0x0][0xb0c] ;  /* 0x0002c300ff039b82 */ /* 0x000f260000000800 */
[----:B------:R-:W-:Y:S02]  /*5530*/  @!P6 IMAD.IADD R31, R31, 0x1, -R30 ;  /* 0x000000011f1fe824 */ /* 0x000fe400078e0a1e */
[----:B------:R-:W-:Y:S01]  /*5540*/  @!P6 VIADD R12, R12, 0x1 ;  /* 0x000000010c0ce836 */ /* 0x000fe20000000000 */
[----:B------:R-:W-:Y:S02]  /*5550*/  ISETP.NE.AND P6, PT, R28, RZ, PT ;  /* 0x000000ff1c00720c */ /* 0x000fe40003fc5270 */
[----:B------:R-:W-:Y:S02]  /*5560*/  ISETP.GE.U32.AND P0, PT, R31, R30, PT ;  /* 0x0000001e1f00720c */ /* 0x000fe40003f06070 */
[----:B------:R-:W-:Y:S04]  /*5570*/  LOP3.LUT R30, R111, R28, RZ, 0x3c, !PT ;  /* 0x0000001c6f1e7212 */ /* 0x000fe800078e3cff */
[----:B------:R-:W-:Y:S07]  /*5580*/  ISETP.GE.AND P2, PT, R30, RZ, PT ;  /* 0x000000ff1e00720c */ /* 0x000fee0003f46270 */
[----:B------:R-:W-:Y:S01]  /*5590*/  @P0 VIADD R12, R12, 0x1 ;  /* 0x000000010c0c0836 */ /* 0x000fe20000000000 */
[----:B---3--:R-:W-:Y:S01]  /*55a0*/  @!P1 ISETP.NE.AND P0, PT, R10, 0x1, PT ;  /* 0x000000010a00980c */ /* 0x008fe20003f05270 */
[C---:B------:R-:W-:Y:S04]  /*55b0*/  @!P1 IMAD.HI.U32 R11, R8.reuse, R11, RZ ;  /* 0x0000000b080b9227 */ /* 0x040fe800078e00ff */
[----:B-----5:R-:W-:Y:S01]  /*55c0*/  @!P1 IMAD.HI.U32 R14, R13, R14, RZ ;  /* 0x0000000e0d0e9227 */ /* 0x020fe200078e00ff */
[----:B--2---:R-:W-:Y:S03]  /*55d0*/  @!P1 SHF.R.U32.HI R9, RZ, R0, R11 ;  /* 0x00000000ff099219 */ /* 0x004fe6000001160b */
[----:B------:R-:W-:Y:S01]  /*55e0*/  @!P2 IMAD.MOV R12, RZ, RZ, -R12 ;  /* 0x000000ffff0ca224 */ /* 0x000fe200078e0a0c */
[----:B------:R-:W-:Y:S02]  /*55f0*/  @!P1 SHF.R.U32.HI R14, RZ, R15, R14 ;  /* 0x0000000fff0e9219 */ /* 0x000fe4000001160e */
[----:B----4-:R-:W-:Y:S02]  /*5600*/  @!P1 ISETP.NE.AND P2, PT, R3, 0x1, PT ;  /* 0x000000010300980c */ /* 0x010fe40003f45270 */
[----:B------:R-:W-:Y:S02]  /*5610*/  @!P1 SEL R9, R8, R9, !P0 ;  /* 0x0000000908099207 */ /* 0x000fe40004000000 */
[----:B------:R-:W-:Y:S02]  /*5620*/  ELECT P0, URZ, PT ;  /* 0x0000000000ff782f */ /* 0x000fe40003800000 */
[----:B------:R-:W-:Y:S02]  /*5630*/  @!P1 SEL R14, R13, R14, !P2 ;  /* 0x0000000e0d0e9207 */ /* 0x000fe40005000000 */
[----:B------:R-:W-:Y:S01]  /*5640*/  @!P6 LOP3.LUT R12, RZ, R28, RZ, 0x33, !PT ;  /* 0x0000001cff0ce212 */ /* 0x000fe200078e33ff */
[----:B-1----:R-:W-:Y:S08]  /*5650*/  @!P4 BRA `(.L_x_97) ;  /* 0x0000003000b8c947 */ /* 0x002ff00003800000 */
.L_x_193:
[----:B------:R-:W-:Y:S01]  /*5660*/  PLOP3.LUT P0, PT, P5, P0, PT, 0xf2, 0x2f ;  /* 0x00000000002f781c */ /* 0x000fe20002f01e72 */
[----:B------:R-:W-:Y:S01]  /*5670*/  BSSY.RECONVERGENT B0, `(.L_x_98) ;  /* 0x0000032000007945 */ /* 0x000fe20003800200 */
[-C--:B-1----:R-:W-:Y:S02]  /*5680*/  @!P1 IADD3 R0, PT, PT, -R14, R9.reuse, RZ ;  /* 0x000000090e009210 */ /* 0x082fe40007ffe1ff */
[----:B------:R-:W-:Y:S02]  /*5690*/  IADD3 R11, PT, PT, -R12, RZ, RZ ;  /* 0x000000ff0c0b7210 */ /* 0x000fe40007ffe1ff */
[----:B------:R-:W-:Y:S01]  /*56a0*/  @!P1 IADD3 R9, PT, PT, R14, -R9, RZ ;  /* 0x800000090e099210 */ /* 0x000fe20007ffe0ff */
[----:B------:R-:W-:Y:S02]  /*56b0*/  @!P1 IMAD R13, R0, R3, R13 ;  /* 0x00000003000d9224 */ /* 0x000fe400078e020d */
[----:B------:R-:W-:Y:S02]  /*56c0*/  IMAD R111, R28, R11, R111 ;  /* 0x0000000b1c6f7224 */ /* 0x000fe400078e026f */
[----:B------:R-:W-:Y:S02]  /*56d0*/  @!P1 IMAD R8, R9, R10, R8 ;  /* 0x0000000a09089224 */ /* 0x000fe400078e0208 */
[----:B------:R-:W-:Y:S05]  /*56e0*/  @P0 BRA `(.L_x_99) ;  /* 0x0000000000a80947 */ /* 0x000fea0003800000 */
[----:B------:R-:W-:Y:S01]  /*56f0*/  IABS R9, R19 ;  /* 0x0000001300097213 */ /* 0x000fe20000000000 */
[----:B------:R-:W-:Y:S01]  /*5700*/  UMOV UR22, 0x0 ;  /* 0x0000000000167882 */ /* 0x000fe20000000000 */
[----:B------:R-:W-:Y:S01]  /*5710*/  R2UR UR21, R111 ;  /* 0x000000006f1572ca */ /* 0x000fe200000e0000 */
[----:B------:R-:W-:Y:S01]  /*5720*/  UMOV UR23, 0x10000000 ;  /* 0x1000000000177882 */ /* 0x000fe20000000000 */
[----:B------:R-:W1:Y:S01]  /*5730*/  I2F.RP R14, R9 ;  /* 0x00000009000e7306 */ /* 0x000e620000209400 */
[----:B------:R-:W-:Y:S02]  /*5740*/  R2UR UR20, R91 ;  /* 0x000000005b1472ca */ /* 0x000fe400000e0000 */
[----:B------:R-:W-:Y:S11]  /*5750*/  R2UR UR12, R12 ;  /* 0x000000000c0c72ca */ /* 0x000ff600000e0000 */
[----:B------:R-:W-:Y:S01]  /*5760*/  USHF.L.U32 UR11, UR20, 0x6, URZ ;  /* 0x00000006140b7899 */ /* 0x000fe200080006ff */
[----:B-1----:R-:W1:Y:S02]  /*5770*/  MUFU.RCP R0, R14 ;  /* 0x0000000e00007308 */ /* 0x002e640000001000 */
[----:B-1----:R-:W-:Y:S08]  /*5780*/  VIADD R10, R0, 0xffffffe ;  /* 0x0ffffffe000a7836 */ /* 0x002ff00000000000 */
[----:B------:R-:W1:Y:S02]  /*5790*/  F2I.FTZ.U32.TRUNC.NTZ R11, R10 ;  /* 0x0000000a000b7305 */ /* 0x000e64000021f000 */
[--C-:B-1----:R-:W-:Y:S02]  /*57a0*/  IMAD.MOV R0, RZ, RZ, -R11.reuse ;  /* 0x000000ffff007224 */ /* 0x102fe400078e0a0b */
[----:B------:R-:W-:Y:S02]  /*57b0*/  IMAD.MOV.U32 R10, RZ, RZ, RZ ;  /* 0x000000ffff0a7224 */ /* 0x000fe400078e00ff */
[----:B------:R-:W-:Y:S01]  /*57c0*/  IMAD R3, R0, R9, RZ ;  /* 0x0000000900037224 */ /* 0x000fe200078e02ff */
[----:B------:R-:W-:Y:S03]  /*57d0*/  IABS R0, R12 ;  /* 0x0000000c00007213 */ /* 0x000fe60000000000 */
[----:B------:R-:W-:Y:S06]  /*57e0*/  IMAD.HI.U32 R11, R11, R3, R10 ;  /* 0x000000030b0b7227 */ /* 0x000fec00078e000a */
[----:B------:R-:W-:Y:S04]  /*57f0*/  IMAD.HI.U32 R11, R11, R0, RZ ;  /* 0x000000000b0b7227 */ /* 0x000fe800078e00ff */
[----:B------:R-:W-:Y:S04]  /*5800*/  IMAD.MOV R3, RZ, RZ, -R11 ;  /* 0x000000ffff037224 */ /* 0x000fe800078e0a0b */
[C---:B------:R-:W-:Y:S05]  /*5810*/  IMAD R0, R9.reuse, R3, R0 ;  /* 0x0000000309007224 */ /* 0x040fea00078e0200 */
[----:B------:R-:W-:Y:S11]  /*5820*/  ISETP.GT.U32.AND P0, PT, R9, R0, PT ;  /* 0x000000000900720c */ /* 0x000ff60003f04070 */
[----:B------:R-:W-:Y:S02]  /*5830*/  @!UPT UIADD3 URZ, UPT, UPT, URZ, URZ, URZ ;  /* 0x000000fffffff290 */ /* 0x000fe4000fffe0ff */
[-C--:B------:R-:W-:Y:S01]  /*5840*/  @!P0 IADD3 R0, PT, PT, R0, -R9.reuse, RZ ;  /* 0x8000000900008210 */ /* 0x080fe20007ffe0ff */
[----:B------:R-:W-:Y:S01]  /*5850*/  @!P0 VIADD R11, R11, 0x1 ;  /* 0x000000010b0b8836 */ /* 0x000fe20000000000 */
[----:B------:R-:W-:Y:S02]  /*5860*/  ISETP.NE.AND P0, PT, R19, RZ, PT ;  /* 0x000000ff1300720c */ /* 0x000fe40003f05270 */
[----:B------:R-:W-:Y:S02]  /*5870*/  ISETP.GE.U32.AND P2, PT, R0, R9, PT ;  /* 0x000000090000720c */ /* 0x000fe40003f46070 */
[----:B------:R-:W-:Y:S04]  /*5880*/  LOP3.LUT R0, R12, R19, RZ, 0x3c, !PT ;  /* 0x000000130c007212 */ /* 0x000fe800078e3cff */
[----:B------:R-:W-:Y:S05]  /*5890*/  R2UR UR10, R0 ;  /* 0x00000000000a72ca */ /* 0x000fea00000e0000 */
[----:B------:R-:W-:Y:S02]  /*58a0*/  VOTEU.ALL UP2, P0 ;  /* 0x0000000000ff7886 */ /* 0x000fe40000040000 */
[----:B------:R-:W-:Y:S05]  /*58b0*/  @P2 VIADD R11, R11, 0x1 ;  /* 0x000000010b0b2836 */ /* 0x000fea0000000000 */
[----:B------:R-:W-:Y:S01]  /*58c0*/  R2UR UR13, R11 ;  /* 0x000000000b0d72ca */ /* 0x000fe200000e0000 */
[----:B------:R-:W-:Y:S02]  /*58d0*/  UISETP.GE.AND UP4, UPT, UR10, URZ, UPT ;  /* 0x000000ff0a00728c */ /* 0x000fe4000bf86270 */
[----:B------:R-:W-:Y:S10]  /*58e0*/  USHF.L.U32 UR10, UR21, 0x6, URZ ;  /* 0x00000006150a7899 */ /* 0x000ff400080006ff */
[----:B------:R-:W-:Y:S02]  /*58f0*/  @!UP4 UIADD3 UR13, UPT, UPT, -UR13, URZ, URZ ;  /* 0x000000ff0d0dc290 */ /* 0x000fe4000fffe1ff */
[----:B------:R-:W-:Y:S06]  /*5900*/  @!UP2 ULOP3.LUT UR13, URZ, UR7, URZ, 0x33, !UPT ;  /* 0x00000007ff0da292 */ /* 0x000fec000f8e33ff */
[----:B------:R-:W-:Y:S04]  /*5910*/  IADD3 R0, PT, PT, RZ, -UR13, RZ ;  /* 0x8000000dff007c10 */ /* 0x000fe8000fffe0ff */
[----:B------:R-:W-:Y:S01]  /*5920*/  R2UR UR17, R0 ;  /* 0x00000000001172ca */ /* 0x000fe200000e0000 */
[----:B------:R-:W-:Y:S11]  /*5930*/  IMAD.MOV.U32 R0, RZ, RZ, 0x1000 ;  /* 0x00001000ff007424 */ /* 0x000ff600078e00ff */
[----:B------:R-:W-:Y:S01]  /*5940*/  @!UPT UIADD3 URZ, UPT, UPT, URZ, URZ, URZ ;  /* 0x000000fffffff290 */ /* 0x000fe2000fffe0ff */
[----:B------:R-:W-:Y:S09]  /*5950*/  UIMAD UR12, UR6, UR17, UR12 ;  /* 0x00000011060c72a4 */ /* 0x000ff2000f8e020c */
[----:B------:R1:W-:Y:S01]  /*5960*/  UTMALDG.4D [UR8], [UR18], desc[UR22] ;  /* 0x00001608120075b4 */ /* 0x0003e20008019000 */
[----:B------:R1:W-:Y:S01]  /*5970*/  SYNCS.ARRIVE.TRANS64.RED.A0TR RZ, [UR14+0x1b0], R0 ;  /* 0x0001b000ffff79a7 */ /* 0x0003e2000830040e */
[----:B------:R-:W-:Y:S01]  /*5980*/  NOP ;  /* 0x0000000000007918 */ /* 0x000fe20000000000 */
.L_x_99:
[----:B-1----:R-:W-:Y:S05]  /*5990*/  BSYNC.RECONVERGENT B0 ;  /* 0x0000000000007941 */ /* 0x002fea0003800200 */
.L_x_98:
[----:B------:R-:W-:Y:S01]  /*59a0*/  SYNCS.ARRIVE.TRANS64.RED.A1T0 RZ, [UR40], RZ ;  /* 0x000000ffffff79a7 */ /* 0x000fe20008100428 */
[----:B------:R-:W-:Y:S01]  /*59b0*/  LOP3.LUT R27, R27, 0x1, RZ, 0x3c, !PT ;  /* 0x000000011b1b7812 */ /* 0x000fe200078e3cff */
[----:B------:R-:W-:Y:S01]  /*59c0*/  IMAD.IADD R111, R8, 0x1, R79 ;  /* 0x00000001086f7824 */ /* 0x000fe200078e024f */
[----:B------:R-:W-:Y:S01]  /*59d0*/  UPLOP3.LUT UP4, UPT, UPT, UPT, UPT, 0x80, 0x8 ;  /* 0x000000000008789c */ /* 0x000fe20003f8f070 */
[----:B------:R-:W-:Y:S01]  /*59e0*/  LOP3.LUT R26, R26, 0x1, RZ, 0x3c, !PT ;  /* 0x000000011a1a7812 */ /* 0x000fe200078e3cff */
[----:B------:R-:W-:Y:S01]  /*59f0*/  IMAD.IADD R91, R13, 0x1, R90 ;  /* 0x000000010d5b7824 */ /* 0x000fe200078e025a */
[----:B------:R-:W-:Y:S08]  /*5a00*/  @P3 BRA `(.L_x_100) ;  /* 0xfffffff400083947 */ /* 0x000ff0000383ffff */
[----:B------:R-:W-:Y:S07]  /*5a10*/  MOV R0, UR14 ;  /* 0x0000000e00007c02 */ /* 0x000fee0008000f00 */
.L_x_101:
[----:B-1----:R-:W-:-:S04]  /*5a20*/  SHF.L.U32 R3, R27, 0x1f, RZ ;  /* 0x0000001f1b037819 */ /* 0x002fc800000006ff */
[----:B------:R1:W2:Y:S03]  /*5a30*/  SYNCS.PHASECHK.TRANS64.TRYWAIT P0, [R0+URZ+0x1b8], R3 ;  /* 0x0001b803000075a7 */ /* 0x0002a600080011ff */
[----:B--2---:R-:W-:Y:S05]  /*5a40*/  @!P0 NANOSLEEP.SYNCS 0x989680 ;  /* 0x009896800000895d */ /* 0x004fea0003900000 */
[----:B------:R-:W2:Y:S02]  /*5a50*/  @!P0 SYNCS.PHASECHK.TRANS64 P0, [R0+URZ+0x1b8], R3 ;  /* 0x0001b803000085a7 */ /* 0x000ea400080010ff */
[----:B--2---:R-:W-:Y:S05]  /*5a60*/  @P0 EXIT ;  /* 0x000000000000094d */ /* 0x004fea0003800000 */
[----:B------:R-:W-:Y:S05]  /*5a70*/  BRA `(.L_x_101) ;  /* 0xfffffffc00e87947 */ /* 0x000fea000383ffff */
.L_x_90:
[----:B------:R-:W-:-:S06]  /*5a80*/  UISETP.GE.AND UP1, UPT, UR4, 0x4, UPT ;  /* 0x000000040400788c */ /* 0x000fcc000bf26270 */
[----:B------:R-:W-:-:S13]  /*5a90*/  PLOP3.LUT P0, PT, PT, PT, UP1, 0x80, 0x8 ;  /* 0x000000000008781c */ /* 0x000fda0003f0f018 */
[----:B-1----:R-:W-:Y:S05]  /*5aa0*/  @!P0 EXIT ;  /* 0x000000000000894d */ /* 0x002fea0003800000 */
[----:B------:R-:W-:Y:S01]  /*5ab0*/  BAR.SYNC.DEFER_BLOCKING 0x6, 0xa0 ;  /* 0x0182800000007b1d */ /* 0x000fe20000010000 */
[C---:B------:R-:W-:Y:S01]  /*5ac0*/  IMAD.SHL.U32 R9, R101.reuse, 0x40, RZ ;  /* 0x0000004065097824 */ /* 0x040fe200078e00ff */
[----:B------:R-:W-:Y:S01]  /*5ad0*/  SHF.R.S32.HI R108, RZ, 0x1f, R3 ;  /* 0x0000001fff6c7819 */ /* 0x000fe20000011403 */
[C---:B------:R-:W-:Y:S01]  /*5ae0*/  IMAD.SHL.U32 R0, R101.reuse, 0x2, RZ ;  /* 0x0000000265007824 */ /* 0x040fe200078e00ff */
[----:B------:R-:W-:Y:S01]  /*5af0*/  CS2R R102, SRZ ;  /* 0x0000000000667805 */ /* 0x000fe2000001ff00 */
[----:B------:R-:W-:Y:S01]  /*5b00*/  IMAD.SHL.U32 R106, R101, 0x20, RZ ;  /* 0x00000020656a7824 */ /* 0x000fe200078e00ff */
[----:B------:R-:W-:Y:S01]  /*5b10*/  UMOV UR43, 0x400 ;  /* 0x00000400002b7882 */ /* 0x000fe20000000000 */
[----:B------:R-:W-:Y:S01]  /*5b20*/  LOP3.LUT R5, R9, 0x180, RZ, 0xc0, !PT ;  /* 0x0000018009057812 */ /* 0x000fe200078ec0ff */
[----:B------:R-:W-:Y:S01]  /*5b30*/  ULEA UR43, UR40, UR43, 0x18 ;  /* 0x0000002b282b7291 */ /* 0x000fe2000f8ec0ff */
[----:B------:R-:W1:Y:S01]  /*5b40*/  LDC R99, c[0x0][0x370] ;  /* 0x0000dc00ff637b82 */ /* 0x000e620000000800 */
[----:B------:R-:W-:Y:S01]  /*5b50*/  LOP3.LUT R106, R106, 0xc00, RZ, 0xc0, !PT ;  /* 0x00000c006a6a7812 */ /* 0x000fe200078ec0ff */
[----:B------:R-:W-:Y:S01]  /*5b60*/  IMAD.SHL.U32 R7, R101, 0x8, RZ ;  /* 0x0000000865077824 */ /* 0x000fe200078e00ff */
[----:B------:R-:W-:Y:S01]  /*5b70*/  LOP3.LUT R0, R5, 0x20, R0, 0xf8, !PT ;  /* 0x0000002005007812 */ /* 0x000fe200078ef800 */
[----:B------:R-:W-:Y:S01]  /*5b80*/  UIADD3 UR4, UPT, UPT, UR43, 0x1400, URZ ;  /* 0x000014002b047890 */ /* 0x000fe2000fffe0ff */
[----:B------:R-:W-:Y:S01]  /*5b90*/  LOP3.LUT R106, R106, 0x40, R9, 0xf8, !PT ;  /* 0x000000406a6a7812 */ /* 0x000fe200078ef809 */
[C---:B------:R-:W-:Y:S01]  /*5ba0*/  IMAD.U32 R46, R101.reuse, 0x10000, RZ ;  /* 0x00010000652e7824 */ /* 0x040fe200078e00ff */
[----:B------:R-:W-:Y:S01]  /*5bb0*/  LOP3.LUT R7, R0, 0x30, R7, 0x78, !PT ;  /* 0x0000003000077812 */ /* 0x000fe200078e7807 */
[----:B------:R-:W2:Y:S01]  /*5bc0*/  LDC R42, c[0x0][0xb0c] ;  /* 0x0002c300ff2a7b82 */ /* 0x000ea20000000800 */
[----:B------:R-:W-:Y:S01]  /*5bd0*/  LOP3.LUT R106, R106, 0x200, R9, 0xf8, !PT ;  /* 0x000002006a6a7812 */ /* 0x000fe200078ef809 */
[----:B------:R-:W-:Y:S01]  /*5be0*/  IMAD.SHL.U32 R0, R101, 0x10, RZ ;  /* 0x0000001065007824 */ /* 0x000fe200078e00ff */
[----:B------:R-:W-:Y:S01]  /*5bf0*/  LEA.HI R108, R108, R3, RZ, 0x6 ;  /* 0x000000036c6c7211 */ /* 0x000fe200078f30ff */
[----:B------:R-:W-:Y:S01]  /*5c00*/  IMAD.MOV.U32 R44, RZ, RZ, RZ ;  /* 0x000000ffff2c7224 */ /* 0x000fe200078e00ff */
[----:B------:R-:W-:Y:S01]  /*5c10*/  LOP3.LUT R106, R106, R7, RZ, 0xfc, !PT ;  /* 0x000000076a6a7212 */ /* 0x000fe200078efcff */
[----:B------:R-:W-:Y:S01]  /*5c20*/  IMAD.MOV.U32 R104, RZ, RZ, RZ ;  /* 0x000000ffff687224 */ /* 0x000fe200078e00ff */
[----:B------:R-:W3:Y:S01]  /*5c30*/  LDS R4, [UR43+0x220] ;  /* 0x0002202bff047984 */ /* 0x000ee20008000800 */
[----:B------:R-:W4:Y:S01]  /*5c40*/  LDC R98, c[0x0][0xb20] ;  /* 0x0002c800ff627b82 */ /* 0x000f220000000800 */
[----:B------:R-:W-:Y:S01]  /*5c50*/  LOP3.LUT R0, R0, 0x20, RZ, 0xc0, !PT ;  /* 0x0000002000007812 */ /* 0x000fe200078ec0ff */
[----:B------:R-:W-:Y:S01]  /*5c60*/  VIADD R105, R106, UR43 ;  /* 0x0000002b6a697c36 */ /* 0x000fe20008000000 */
[----:B------:R-:W-:Y:S01]  /*5c70*/  LOP3.LUT R46, R46, 0x600000, RZ, 0xc0, !PT ;  /* 0x006000002e2e7812 */ /* 0x000fe200078ec0ff */
[----:B------:R-:W-:Y:S01]  /*5c80*/  IMAD.U32 R109, RZ, RZ, UR4 ;  /* 0x00000004ff6d7e24 */ /* 0x000fe2000f8e00ff */
[----:B------:R-:W-:Y:S01]  /*5c90*/  SHF.R.S32.HI R108, RZ, 0x6, R108 ;  /* 0x00000006ff6c7819 */ /* 0x000fe2000001146c */
[----:B------:R-:W1:Y:S01]  /*5ca0*/  LDCU.64 UR46, c[0x0][0x348] ;  /* 0x00006900ff2e77ac */ /* 0x000e620008000a00 */
[----:B------:R-:W-:Y:S01]  /*5cb0*/  IADD3 R105, PT, PT, -R0, 0x400, R105 ;  /* 0x0000040000697810 */ /* 0x000fe20007ffe169 */
[----:B------:R-:W1:Y:S01]  /*5cc0*/  LDC R41, c[0x0][0xb30] ;  /* 0x0002cc00ff297b82 */ /* 0x000e620000000800 */
[----:B------:R-:W1:Y:S01]  /*5cd0*/  LDCU.64 UR36, c[0x0][0x888] ;  /* 0x00011100ff2477ac */ /* 0x000e620008000a00 */
[----:B------:R-:W-:-:S06]  /*5ce0*/  UIADD3 UR42, UPT, UPT, UR43, 0x400, URZ ;  /* 0x000004002b2a7890 */ /* 0x000fcc000fffe0ff */
[----:B------:R-:W1:Y:S08]  /*5cf0*/  LDC R97, c[0x0][0x388] ;  /* 0x0000e200ff617b82 */ /* 0x000e700000000800 */
[----:B------:R-:W1:Y:S08]  /*5d00*/  LDC.64 R88, c[0x0][0xb10] ;  /* 0x0002c400ff587b82 */ /* 0x000e700000000a00 */
[----:B------:R-:W1:Y:S01]  /*5d10*/  LDC.64 R38, c[0x0][0xb18] ;  /* 0x0002c600ff267b82 */ /* 0x000e620000000a00 */
[C---:B---3--:R-:W-:Y:S01]  /*5d20*/  VIADD R5, R4.reuse, 0x40 ;  /* 0x0000004004057836 */ /* 0x048fe20000000000 */
[----:B------:R-:W-:-:S06]  /*5d30*/  LOP3.LUT R4, R4, 0xffff, RZ, 0xc0, !PT ;  /* 0x0000ffff04047812 */ /* 0x000fcc00078ec0ff */
[----:B------:R-:W3:Y:S01]  /*5d40*/  LDC.64 R84, c[0x0][0x888] ;  /* 0x00022200ff547b82 */ /* 0x000ee20000000a00 */
[----:B------:R-:W-:-:S05]  /*5d50*/  LOP3.LUT R5, R5, 0xffff, RZ, 0xc0, !PT ;  /* 0x0000ffff05057812 */ /* 0x000fca00078ec0ff */
[----:B------:R1:W-:Y:S02]  /*5d60*/  STL.64 [R1], R4 ;  /* 0x0000000401007387 */ /* 0x0003e40000100a00 */
[----:B------:R-:W1:Y:S08]  /*5d70*/  LDC.64 R36, c[0x0][0xb28] ;  /* 0x0002ca00ff247b82 */ /* 0x000e700000000a00 */
[----:B------:R-:W1:Y:S08]  /*5d80*/  LDC.64 R86, c[0x0][0x890] ;  /* 0x00022400ff567b82 */ /* 0x000e700000000a00 */
[----:B------:R-:W1:Y:S08]  /*5d90*/  LDC.64 R82, c[0x0][0x8b0] ;  /* 0x00022c00ff527b82 */ /* 0x000e700000000a00 */
[----:B------:R-:W1:Y:S08]  /*5da0*/  LDC.64 R80, c[0x0][0x8a8] ;  /* 0x00022a00ff507b82 */ /* 0x000e700000000a00 */
[----:B--2-4-:R-:W1:Y:S02]  /*5db0*/  LDC R100, c[0x0][0x374] ;  /* 0x0000dd00ff647b82 */ /* 0x014e640000000800 */
.L_x_119:
[----:B------:R-:W-:Y:S04]  /*5dc0*/  SHF.L.U32 R3, R103, 0x1f, RZ ;  /* 0x0000001f67037819 */ /* 0x000fe800000006ff */
[----:B--2---:R-:W2:Y:S02]  /*5dd0*/  SYNCS.PHASECHK.TRANS64.TRYWAIT P0, [UR43+0x1d0], R3 ;  /* 0x0001d003ff0075a7 */ /* 0x004ea4000800112b */
[----:B-12---:R-:W-:Y:S05]  /*5de0*/  @!P0 BRA `(.L_x_102) ;  /* 0x0000002800ec8947 */ /* 0x006fea0003800000 */
.L_x_195:
[----:B------:R-:W4:Y:S01]  /*5df0*/  LDC.64 R12, c[0x0][0xb10] ;  /* 0x0002c400ff0c7b82 */ /* 0x000f220000000a00 */
[-C--:B------:R-:W-:Y:S01]  /*5e00*/  IABS R2, R108.reuse ;  /* 0x0000006c00027213 */ /* 0x080fe20000000000 */
[----:B--2---:R-:W-:Y:S01]  /*5e10*/  IMAD R0, R44, 0x4, R1 ;  /* 0x000000042c007824 */ /* 0x004fe200078e0201 */
[----:B------:R-:W2:Y:S01]  /*5e20*/  LDS.128 R20, [UR43+0x210] ;  /* 0x0002102bff147984 */ /* 0x000ea20008000c00 */
[----:B------:R-:W-:Y:S01]  /*5e30*/  UIADD3 UR4, UPT, UPT, UR43, 0x1d8, URZ ;  /* 0x000001d82b047890 */ /* 0x000fe2000fffe0ff */
[----:B-1----:R-:W1:Y:S01]  /*5e40*/  I2F.RP R5, R2 ;  /* 0x0000000200057306 */ /* 0x002e620000209400 */
[----:B------:R-:W-:Y:S02]  /*5e50*/  ISETP.NE.AND P1, PT, R41, 0x1, PT ;  /* 0x000000012900780c */ /* 0x000fe40003f25270 */
[----:B------:R-:W3:Y:S01]  /*5e60*/  LDC.64 R10, c[0x0][0xb18] ;  /* 0x0002c600ff0a7b82 */ /* 0x000ee20000000a00 */
[----:B------:R-:W-:Y:S01]  /*5e70*/  UPRMT UR4, URZ, 0x654, UR4 ;  /* 0x00000654ff047896 */ /* 0x000fe20008000004 */
[----:B------:R-:W-:Y:S01]  /*5e80*/  IABS R4, R108 ;  /* 0x0000006c00047213 */ /* 0x000fe20000000000 */
[----:B------:R-:W-:Y:S01]  /*5e90*/  @!PT LDS RZ, [RZ] ;  /* 0x00000000fffff984 */ /* 0x000fe20000000800 */
[----:B------:R-:W-:Y:S01]  /*5ea0*/  @!PT LDS RZ, [RZ] ;  /* 0x00000000fffff984 */ /* 0x000fe20000000800 */
[----:B------:R-:W-:Y:S01]  /*5eb0*/  @!PT LDS RZ, [RZ] ;  /* 0x00000000fffff984 */ /* 0x000fe20000000800 */
[----:B------:R-:W-:Y:S01]  /*5ec0*/  @!PT LDS RZ, [RZ] ;  /* 0x00000000fffff984 */ /* 0x000fe20000000800 */
[----:B------:R1:W-:Y:S06]  /*5ed0*/  MEMBAR.ALL.CTA ;  /* 0x0000000000007992 */ /* 0x0003ec0000008000 */
[----:B-1----:R-:W1:Y:S01]  /*5ee0*/  FENCE.VIEW.ASYNC.S ;  /* 0x00000000000073c6 */ /* 0x002e620000000000 */
[----:B------:R-:W-:Y:S01]  /*5ef0*/  ISETP.GE.AND P0, PT, R40, 0x1, PT ;  /* 0x000000012800780c */ /* 0x000fe20003f06270 */
[----:B------:R-:W-:Y:S01]  /*5f00*/  IMAD.MOV R4, RZ, RZ, -R4 ;  /* 0x000000ffff047224 */ /* 0x000fe200078e0a04 */
[----:B------:R-:W3:Y:S08]  /*5f10*/  @!P1 LDC R14, c[0x0][0xb20] ;  /* 0x0002c800ff0e9b82 */ /* 0x000ef00000000800 */
[----:B------:R-:W3:Y:S01]  /*5f20*/  @!P1 LDC R9, c[0x0][0xb0c] ;  /* 0x0002c300ff099b82 */ /* 0x000ee20000000800 */
[----:B-1----:R-:W-:Y:S01]  /*5f30*/  SYNCS.ARRIVE.TRANS64.RED.A1T0 RZ, [UR4], RZ ;  /* 0x000000ffffff79a7 */ /* 0x002fe20008100404 */
[----:B------:R1:W5:Y:S01]  /*5f40*/  LDL R17, [R0] ;  /* 0x0000000000117983 */ /* 0x0003620000100800 */
[----:B--2---:R-:W-:Y:S01]  /*5f50*/  LOP3.LUT P6, RZ, R22, 0x1, RZ, 0xc0, !PT ;  /* 0x0000000116ff7812 */ /* 0x004fe200078cc0ff */
[----:B------:R-:W2:Y:S03]  /*5f60*/  MUFU.RCP R3, R5 ;  /* 0x0000000500037308 */ /* 0x000ea60000001000 */
[----:B------:R-:W-:Y:S09]  /*5f70*/  P2R R110, PR, RZ, 0x40 ;  /* 0x00000040ff6e7803 */ /* 0x000ff20000000000 */
[----:B------:R-:W-:Y:S02]  /*5f80*/  @P6 MOV R45, R20 ;  /* 0x00000014002d6202 */ /* 0x000fe40000000f00 */
[----:B------:R-:W-:Y:S01]  /*5f90*/  @P6 LOP3.LUT R43, R21, 0xffff, RZ, 0xc0, !PT ;  /* 0x0000ffff152b6812 */ /* 0x000fe200078ec0ff */
[----:B--2---:R-:W-:Y:S04]  /*5fa0*/  VIADD R6, R3, 0xffffffe ;  /* 0x0ffffffe03067836 */ /* 0x004fe80000000000 */
[----:B------:R-:W2:Y:S02]  /*5fb0*/  F2I.FTZ.U32.TRUNC.NTZ R7, R6 ;  /* 0x0000000600077305 */ /* 0x000ea4000021f000 */
[--C-:B--2---:R-:W-:Y:S02]  /*5fc0*/  IMAD.MOV R3, RZ, RZ, -R7.reuse ;  /* 0x000000ffff037224 */ /* 0x104fe400078e0a07 */
[----:B------:R-:W-:Y:S02]  /*5fd0*/  IMAD.MOV.U32 R6, RZ, RZ, RZ ;  /* 0x000000ffff067224 */ /* 0x000fe400078e00ff */
[----:B------:R-:W-:Y:S01]  /*5fe0*/  IMAD R112, R3, R2, RZ ;  /* 0x0000000203707224 */ /* 0x000fe200078e02ff */
[----:B------:R-:W-:Y:S03]  /*5ff0*/  IABS R3, R111 ;  /* 0x0000006f00037213 */ /* 0x000fe60000000000 */
[----:B------:R-:W-:Y:S06]  /*6000*/  IMAD.HI.U32 R112, R7, R112, R6 ;  /* 0x0000007007707227 */ /* 0x000fec00078e0006 */
[----:B------:R-:W-:Y:S04]  /*6010*/  IMAD.HI.U32 R112, R112, R3, RZ ;  /* 0x0000000370707227 */ /* 0x000fe800078e00ff */
[----:B------:R-:W-:Y:S01]  /*6020*/  IMAD R3, R112, R4, R3 ;  /* 0x0000000470037224 */ /* 0x000fe200078e0203 */
[----:B------:R-:W-:Y:S04]  /*6030*/  LOP3.LUT R4, R111, R108, RZ, 0x3c, !PT ;  /* 0x0000006c6f047212 */ /* 0x000fe800078e3cff */
[----:B------:R-:W-:Y:S02]  /*6040*/  ISETP.GT.U32.AND P2, PT, R2, R3, PT ;  /* 0x000000030200720c */ /* 0x000fe40003f44070 */
[----:B------:R-:W-:Y:S11]  /*6050*/  ISETP.GE.AND P3, PT, R4, RZ, PT ;  /* 0x000000ff0400720c */ /* 0x000ff60003f66270 */
[----:B------:R-:W-:Y:S02]  /*6060*/  @!P2 IMAD.IADD R3, R3, 0x1, -R2 ;  /* 0x000000010303a824 */ /* 0x000fe400078e0a02 */
[----:B------:R-:W-:Y:S03]  /*6070*/  @!P2 VIADD R112, R112, 0x1 ;  /* 0x000000017070a836 */ /* 0x000fe60000000000 */
[----:B------:R-:W-:Y:S01]  /*6080*/  ISETP.GE.U32.AND P4, PT, R3, R2, PT ;  /* 0x000000020300720c */ /* 0x000fe20003f86070 */
[----:B------:R-:W-:Y:S01]  /*6090*/  @!UPT UIADD3 URZ, UPT, UPT, URZ, URZ, URZ ;  /* 0x000000fffffff290 */ /* 0x000fe2000fffe0ff */
[----:B-1-34-:R-:W-:Y:S11]  /*60a0*/  @!P0 BRA `(.L_x_103) ;  /* 0x0000000000a48947 */ /* 0x01aff60003800000 */
[----:B------:R-:W-:Y:S01]  /*60b0*/  IMAD.HI.U32 R19, R100, R39, RZ ;  /* 0x0000002764137227 */ /* 0x000fe200078e00ff */
        /* <DEDUP_REMOVED lines=8> */
[----:B------:R-:W-:Y:S01]  /*6140*/  IMAD.HI.U32 R19, R43, R39, RZ ;  /* 0x000000272b137227 */ /* 0x000fe200078e00ff */
[----:B------:R-:W-:Y:S02]  /*6150*/  SEL R7, R99, R16, !P5 ;  /* 0x0000001063077207 */ /* 0x000fe40006800000 */
[----:B------:R-:W-:Y:S01]  /*6160*/  SHF.R.U32.HI R24, RZ, R89, R24 ;  /* 0x00000059ff187219 */ /* 0x000fe20000011618 */
[-C--:B------:R-:W-:Y:S04]  /*6170*/  IMAD.HI.U32 R16, R3, R36.reuse, RZ ;  /* 0x0000002403107227 */ /* 0x080fe800078e00ff */
[----:B------:R-:W-:Y:S01]  /*6180*/  IMAD.HI.U32 R18, R7, R36, RZ ;  /* 0x0000002407127227 */ /* 0x000fe200078e00ff */
[-C--:B------:R-:W-:Y:S02]  /*6190*/  @P2 SHF.R.U32.HI R3, RZ, R37.reuse, R16 ;  /* 0x00000025ff032219 */ /* 0x080fe40000011610 */
[----:B------:R-:W-:Y:S02]  /*61a0*/  SHF.R.U32.HI R16, RZ, R98, R19 ;  /* 0x00000062ff107219 */ /* 0x000fe40000011613 */
[----:B------:R-:W-:Y:S01]  /*61b0*/  @P2 SHF.R.U32.HI R7, RZ, R37, R18 ;  /* 0x00000025ff072219 */ /* 0x000fe20000011612 */
[C---:B------:R-:W-:Y:S01]  /*61c0*/  IMAD R2, R40.reuse, R3, RZ ;  /* 0x0000000328027224 */ /* 0x040fe200078e02ff */
[----:B------:R-:W-:Y:S02]  /*61d0*/  SEL R5, R43, R16, !P0 ;  /* 0x000000102b057207 */ /* 0x000fe40004000000 */
[----:B------:R-:W-:Y:S01]  /*61e0*/  SEL R3, R45, R24, !P5 ;  /* 0x000000182d037207 */ /* 0x000fe20006800000 */
[----:B------:R-:W-:Y:S01]  /*61f0*/  IMAD R4, R40, R7, RZ ;  /* 0x0000000728047224 */ /* 0x000fe200078e02ff */
[C---:B------:R-:W-:Y:S01]  /*6200*/  ISETP.GE.AND P0, PT, R5.reuse, R2, PT ;  /* 0x000000020500720c */ /* 0x040fe20003f06270 */
[----:B------:R-:W-:Y:S03]  /*6210*/  IMAD.HI.U32 R6, R5, R36, RZ ;  /* 0x0000002405067227 */ /* 0x000fe600078e00ff */
[----:B------:R-:W-:Y:S01]  /*6220*/  ISETP.GE.OR P0, PT, R3, R4, P0 ;  /* 0x000000040300720c */ /* 0x000fe20000706670 */
[----:B------:R-:W-:Y:S01]  /*6230*/  IMAD.MOV R4, RZ, RZ, -R3 ;  /* 0x000000ffff047224 */ /* 0x000fe200078e0a03 */
[-C--:B------:R-:W-:Y:S03]  /*6240*/  SHF.R.U32.HI R6, RZ, R37.reuse, R6 ;  /* 0x00000025ff067219 */ /* 0x080fe60000011606 */
[----:B------:R-:W-:Y:S01]  /*6250*/  IMAD R45, R42, R4, R45 ;  /* 0x000000042a2d7224 */ /* 0x000fe200078e022d */
[----:B------:R-:W-:Y:S05]  /*6260*/  SEL R15, R5, R6, !P2 ;  /* 0x00000006050f7207 */ /* 0x000fea0005000000 */
[----:B------:R-:W-:Y:S02]  /*6270*/  IMAD.MOV R6, RZ, RZ, -R15 ;  /* 0x000000ffff067224 */ /* 0x000fe400078e0a0f */
[C---:B------:R-:W-:Y:S04]  /*6280*/  @!P0 IMAD.HI.U32 R2, R3.reuse, R36, RZ ;  /* 0x0000002403028227 */ /* 0x040fe800078e00ff */
[----:B------:R-:W-:Y:S01]  /*6290*/  IMAD R6, R40, R6, R5 ;  /* 0x0000000628067224 */ /* 0x000fe200078e0205 */
[----:B------:R-:W-:Y:S04]  /*62a0*/  @!P0 SHF.R.U32.HI R2, RZ, R37, R2 ;  /* 0x00000025ff028219 */ /* 0x000fe80000011602 */
[----:B------:R-:W-:Y:S02]  /*62b0*/  @!P0 SEL R0, R3, R2, !P2 ;  /* 0x0000000203008207 */ /* 0x000fe40005000000 */
[----:B------:R-:W-:Y:S02]  /*62c0*/  IADD3 R2, PT, PT, -R5, RZ, RZ ;  /* 0x000000ff05027210 */ /* 0x000fe40007ffe1ff */
[----:B------:R-:W-:Y:S01]  /*62d0*/  @!P0 IADD3 R8, PT, PT, R15, -R0, RZ ;  /* 0x800000000f088210 */ /* 0x000fe20007ffe0ff */
[----:B------:R-:W-:Y:S02]  /*62e0*/  @!P0 IMAD R0, R7, R6, R0 ;  /* 0x0000000607008224 */ /* 0x000fe400078e0200 */
[----:B------:R-:W-:Y:S02]  /*62f0*/  IMAD R43, R38, R2, R43 ;  /* 0x00000002262b7224 */ /* 0x000fe400078e022b */
[----:B------:R-:W-:Y:S02]  /*6300*/  @!P0 IMAD R5, R8, R40, R3 ;  /* 0x0000002808058224 */ /* 0x000fe400078e0203 */
[----:B------:R-:W-:Y:S04]  /*6310*/  @!P0 IMAD.MOV.U32 R3, RZ, RZ, R0 ;  /* 0x000000ffff038224 */ /* 0x000fe800078e0000 */
[----:B------:R-:W-:Y:S02]  /*6320*/  IMAD R45, R3, R42, R45 ;  /* 0x0000002a032d7224 */ /* 0x000fe400078e022d */
[----:B------:R-:W-:Y:S07]  /*6330*/  IMAD R43, R5, R38, R43 ;  /* 0x00000026052b7224 */ /* 0x000fee00078e022b */
.L_x_103:
[----:B------:R-:W-:Y:S01]  /*6340*/  @!P1 IMAD.HI.U32 R0, R45, R12, RZ ;  /* 0x0000000c2d009227 */ /* 0x000fe200078e00ff */
[----:B------:R-:W-:Y:S01]  /*6350*/  ISETP.NE.AND P5, PT, R108, RZ, PT ;  /* 0x000000ff6c00720c */ /* 0x000fe20003fa5270 */
[----:B------:R-:W-:Y:S01]  /*6360*/  ULOP3.LUT UP0, URZ, UR42, 0x1b0, URZ, 0xc0, !UPT ;  /* 0x000001b02aff7892 */ /* 0x000fe2000f80c0ff */
[----:B------:R-:W-:Y:S01]  /*6370*/  @!P1 ISETP.NE.AND P0, PT, R10, 0x1, PT ;  /* 0x000000010a00980c */ /* 0x000fe20003f05270 */
[----:B------:R-:W-:Y:S01]  /*6380*/  @!P1 IMAD.HI.U32 R3, R43, R11, RZ ;  /* 0x0000000b2b039227 */ /* 0x000fe200078e00ff */
[----:B------:R-:W-:Y:S02]  /*6390*/  @!P1 SHF.R.U32.HI R0, RZ, R13, R0 ;  /* 0x0000000dff009219 */ /* 0x000fe40000011600 */
[----:B------:R-:W-:Y:S01]  /*63a0*/  @!P1 ISETP.NE.AND P2, PT, R9, 0x1, PT ;  /* 0x000000010900980c */ /* 0x000fe20003f45270 */
[----:B------:R-:W-:Y:S01]  /*63b0*/  @P4 VIADD R112, R112, 0x1 ;  /* 0x0000000170704836 */ /* 0x000fe20000000000 */
[----:B------:R-:W-:Y:S02]  /*63c0*/  @!P1 SHF.R.U32.HI R2, RZ, R14, R3 ;  /* 0x0000000eff029219 */ /* 0x000fe40000011603 */
[----:B------:R-:W-:Y:S01]  /*63d0*/  @P6 SHF.R.U32.HI R20, RZ, 0x10, R21 ;  /* 0x00000010ff146819 */ /* 0x000fe20000011615 */
[----:B------:R-:W-:Y:S01]  /*63e0*/  @!P3 IMAD.MOV R112, RZ, RZ, -R112 ;  /* 0x000000ffff70b224 */ /* 0x000fe200078e0a70 */
[----:B------:R-:W-:Y:S02]  /*63f0*/  @!P1 SEL R2, R43, R2, !P0 ;  /* 0x000000022b029207 */ /* 0x000fe40004000000 */
[----:B------:R-:W-:Y:S02]  /*6400*/  @!P1 SEL R3, R45, R0, !P2 ;  /* 0x000000002d039207 */ /* 0x000fe40005000000 */
[----:B------:R-:W-:Y:S02]  /*6410*/  @!P5 LOP3.LUT R112, RZ, R108, RZ, 0x33, !PT ;  /* 0x0000006cff70d212 */ /* 0x000fe400078e33ff */
[----:B------:R-:W-:Y:S01]  /*6420*/  @P6 R2UR UR44, R20 ;  /* 0x00000000142c62ca */ /* 0x000fe200000e0000 */
[----:B------:R-:W-:Y:S02]  /*6430*/  @!P1 IMAD.IADD R0, R2, 0x1, -R3 ;  /* 0x0000000102009824 */ /* 0x000fe400078e0a03 */
[----:B------:R-:W-:Y:S02]  /*6440*/  IMAD.MOV R4, RZ, RZ, -R112 ;  /* 0x000000ffff047224 */ /* 0x000fe400078e0a70 */
[----:B------:R-:W-:Y:S02]  /*6450*/  @!P1 IMAD.IADD R2, R3, 0x1, -R2 ;  /* 0x0000000103029824 */ /* 0x000fe400078e0a02 */
[----:B------:R-:W-:Y:S02]  /*6460*/  @!P1 IMAD R45, R0, R9, R45 ;  /* 0x00000009002d9224 */ /* 0x000fe400078e022d */
[----:B------:R-:W-:Y:S02]  /*6470*/  IMAD R111, R108, R4, R111 ;  /* 0x000000046c6f7224 */ /* 0x000fe400078e026f */
[----:B------:R-:W-:Y:S01]  /*6480*/  @!P1 IMAD R43, R2, R10, R43 ;  /* 0x0000000a022b9224 */ /* 0x000fe200078e022b */
[----:B------:R-:W-:Y:S06]  /*6490*/  BRA.U !UP0, `(.L_x_104) ;  /* 0x0000000108407547 */ /* 0x000fec000b800000 */
[----:B------:R-:W1:Y:S01]  /*64a0*/  LDCU.64 UR8, c[0x4][0x80] ;  /* 0x01001000ff0877ac */ /* 0x000e620008000a00 */
[----:B------:R-:W-:Y:S01]  /*64b0*/  MOV R3, 0x0 ;  /* 0x0000000000037802 */ /* 0x000fe20000000f00 */
[----:B------:R-:W-:Y:S02]  /*64c0*/  HFMA2 R12, -RZ, RZ, 0, 5.9604644775390625e-08 ;  /* 0x00000001ff0c7431 */ /* 0x000fe400000001ff */
[----:B------:R-:W-:Y:S02]  /*64d0*/  IMAD.MOV.U32 R8, RZ, RZ, 0x70 ;  /* 0x00000070ff087424 */ /* 0x000fe400078e00ff */
[----:B------:R-:W-:Y:S01]  /*64e0*/  IMAD.MOV.U32 R13, RZ, RZ, RZ ;  /* 0x000000ffff0d7224 */ /* 0x000fe200078e00ff */
[----:B------:R-:W2:Y:S01]  /*64f0*/  LDCU.64 UR6, c[0x4][0x88] ;  /* 0x01001100ff0677ac */ /* 0x000ea20008000a00 */
[----:B------:R-:W3:Y:S01]  /*6500*/  LDC.64 R2, c[0x4][R3] ;  /* 0x0100000003027b82 */ /* 0x000ee20000000a00 */
[----:B------:R-:W4:Y:S01]  /*6510*/  LDCU.64 UR4, c[0x4][0x8] ;  /* 0x01000100ff0477ac */ /* 0x000f220008000a00 */
[----:B-1----:R-:W-:Y:S01]  /*6520*/  MOV R5, UR9 ;  /* 0x0000000900057c02 */ /* 0x002fe20008000f00 */
[----:B------:R-:W-:Y:S01]  /*6530*/  IMAD.U32 R4, RZ, RZ, UR8 ;  /* 0x00000008ff047e24 */ /* 0x000fe2000f8e00ff */
[----:B--2---:R-:W-:Y:S01]  /*6540*/  MOV R7, UR7 ;  /* 0x0000000700077c02 */ /* 0x004fe20008000f00 */
[----:B------:R-:W-:Y:S01]  /*6550*/  IMAD.U32 R6, RZ, RZ, UR6 ;  /* 0x00000006ff067e24 */ /* 0x000fe2000f8e00ff */
[----:B----4-:R-:W-:Y:S01]  /*6560*/  MOV R11, UR5 ;  /* 0x00000005000b7c02 */ /* 0x010fe20008000f00 */
[----:B------:R-:W-:Y:S02]  /*6570*/  IMAD.U32 R10, RZ, RZ, UR4 ;  /* 0x00000004ff0a7e24 */ /* 0x000fe4000f8e00ff */
[----:B------:R-:W-:Y:S07]  /*6580*/  LEPC R20, `(.L_x_104) ;  /* 0x000000001014794e */ /* 0x000fee0000000000 */
[----:B---3-5:R-:W-:Y:S05]  /*6590*/  CALL.ABS.NOINC R2 ;  /* 0x0000000002007343 */ /* 0x028fea0003c00000 */
.L_x_104:
[----:B------:R-:W-:Y:S01]  /*65a0*/  LOP3.LUT P0, RZ, R109, 0x1b0, RZ, 0xc0, !PT ;  /* 0x000001b06dff7812 */ /* 0x000fe2000780c0ff */
[----:B------:R-:W-:Y:S11]  /*65b0*/  BSSY.RECONVERGENT B6, `(.L_x_105) ;  /* 0x0000013000067945 */ /* 0x000ff60003800200 */
[----:B------:R-:W-:Y:S01]  /*65c0*/  @!UPT UIADD3 URZ, UPT, UPT, URZ, URZ, URZ ;  /* 0x000000fffffff290 */ /* 0x000fe2000fffe0ff */
[----:B------:R-:W-:Y:S05]  /*65d0*/  @!P0 BRA `(.L_x_106) ;  /* 0x0000000000408947 */ /* 0x000fea0003800000 */
        /* <DEDUP_REMOVED lines=16> */
.L_x_106:
[----:B------:R-:W-:Y:S05]  /*66e0*/  BSYNC.RECONVERGENT B6 ;  /* 0x0000000000067941 */ /* 0x000fea0003800200 */
.L_x_105:
[----:B------:R-:W-:Y:S01]  /*66f0*/  ISETP.NE.U32.AND P3, PT, R86, RZ, PT ;  /* 0x000000ff5600720c */ /* 0x000fe20003f65070 */
[----:B------:R-:W-:Y:S01]  /*6700*/  UISETP.NE.AND UP1, UPT, UR41, URZ, UPT ;  /* 0x000000ff2900728c */ /* 0x000fe2000bf25270 */
[----:B------:R-:W-:Y:S02]  /*6710*/  ISETP.NE.U32.AND P4, PT, R82, RZ, PT ;  /* 0x000000ff5200720c */ /* 0x000fe40003f85070 */
[----:B------:R-:W-:Y:S02]  /*6720*/  ISETP.NE.AND.EX P3, PT, R87, RZ, PT, P3 ;  /* 0x000000ff5700720c */ /* 0x000fe40003f65330 */
[----:B------:R-:W-:Y:S02]  /*6730*/  PLOP3.LUT P1, PT, PT, PT, PT, 0x8, 0x80 ;  /* 0x000000000080781c */ /* 0x000fe40003f2e170 */
[----:B------:R-:W-:Y:S02]  /*6740*/  PLOP3.LUT P0, PT, PT, PT, UP1, 0x80, 0x8 ;  /* 0x000000000008781c */ /* 0x000fe40003f0f018 */
[----:B------:R-:W-:Y:S02]  /*6750*/  ISETP.NE.AND.EX P4, PT, R83, RZ, PT, P4 ;  /* 0x000000ff5300720c */ /* 0x000fe40003f85340 */
[----:B------:R-:W1:Y:S09]  /*6760*/  @UP1 LDCU.64 UR4, c[0x0][0x888] ;  /* 0x00011100ff0417ac */ /* 0x000e720008000a00 */
[----:B------:R-:W-:Y:S01]  /*6770*/  @P0 PLOP3.LUT P1, PT, P3, PT, PT, 0x80, 0x8 ;  /* 0x000000000008081c */ /* 0x000fe20001f2f070 */
[----:B-1----:R-:W-:Y:S04]  /*6780*/  @UP1 UISETP.NE.U32.AND UP0, UPT, UR4, URZ, UPT ;  /* 0x000000ff0400128c */ /* 0x002fe8000bf05070 */
[----:B------:R-:W-:Y:S04]  /*6790*/  @UP1 UISETP.NE.AND.EX UP0, UPT, UR5, URZ, UPT, UP0 ;  /* 0x000000ff0500128c */ /* 0x000fe8000bf05300 */
[----:B------:R-:W-:Y:S01]  /*67a0*/  @UP1 USEL UR4, URZ, 0xffffffff, UP0 ;  /* 0xffffffffff041887 */ /* 0x000fe20008000000 */
[----:B------:R-:W-:Y:S11]  /*67b0*/  @!P3 BRA `(.L_x_107) ;  /* 0x00000000002cb947 */ /* 0x000ff60003800000 */
[----:B------:R-:W-:Y:S01]  /*67c0*/  ISETP.NE.U32.AND P2, PT, R84, RZ, PT ;  /* 0x000000ff5400720c */ /* 0x000fe20003f45070 */
[----:B------:R-:W-:Y:S03]  /*67d0*/  IMAD.MOV.U32 R96, RZ, RZ, 0x1 ;  /* 0x00000001ff607424 */ /* 0x000fe600078e00ff */
[----:B------:R-:W-:Y:S11]  /*67e0*/  ISETP.NE.AND.EX P2, PT, R85, RZ, PT, P2 ;  /* 0x000000ff5500720c */ /* 0x000ff60003f45320 */
[----:B------:R-:W-:Y:S02]  /*67f0*/  @!UPT UIADD3 URZ, UPT, UPT, URZ, URZ, URZ ;  /* 0x000000fffffff290 */ /* 0x000fe4000fffe0ff */
[----:B------:R-:W1:Y:S01]  /*6800*/  @P2 LDC.64 R2, c[0x0][0x888] ;  /* 0x00022200ff022b82 */ /* 0x000e620000000a00 */
[----:B------:R-:W-:Y:S04]  /*6810*/  @P2 IMAD R0, R86, UR45, RZ ;  /* 0x0000002d56002c24 */ /* 0x000fe8000f8e02ff */
[----:B-1----:R-:W-:Y:S04]  /*6820*/  @P2 IMAD.WIDE R2, R0, 0x4, R2 ;  /* 0x0000000400022825 */ /* 0x002fe800078e0202 */
[----:B------:R-:W-:Y:S01]  /*6830*/  HFMA2 R0, -RZ, RZ, 0, 5.9604644775390625e-08 ;  /* 0x00000001ff007431 */ /* 0x000fe200000001ff */
[----:B-----5:R1:W5:Y:S04]  /*6840*/  @P2 LDG.E R49, desc[UR38][R2.64] ;  /* 0x0000002602312981 */ /* 0x020368000c1e1900 */
[----:B------:R-:W-:Y:S01]  /*6850*/  @!P2 PRMT R96, R0, 0x7610, R96 ;  /* 0x000076100060a816 */ /* 0x000fe20000000060 */
[----:B-1----:R-:W2:Y:S06]  /*6860*/  @!P2 LDC R49, c[0x0][0x880] ;  /* 0x00022000ff31ab82 */ /* 0x002eac0000000800 */
.L_x_107:
[----:B------:R-:W-:Y:S05]  /*6870*/  @!P4 BRA `(.L_x_108) ;  /* 0x000000000020c947 */ /* 0x000fea0003800000 */
[----:B------:R-:W-:Y:S04]  /*6880*/  ISETP.NE.U32.AND P2, PT, R80, RZ, PT ;  /* 0x000000ff5000720c */ /* 0x000fe80003f45070 */
[----:B------:R-:W-:Y:S11]  /*6890*/  ISETP.NE.AND.EX P2, PT, R81, RZ, PT, P2 ;  /* 0x000000ff5100720c */ /* 0x000ff60003f45320 */
[----:B------:R-:W-:Y:S02]  /*68a0*/  @!UPT UIADD3 URZ, UPT, UPT, URZ, URZ, URZ ;  /* 0x000000fffffff290 */ /* 0x000fe4000fffe0ff */
[----:B------:R-:W1:Y:S01]  /*68b0*/  @P2 LDC.64 R2, c[0x0][0x8a8] ;  /* 0x00022a00ff022b82 */ /* 0x000e620000000a00 */
[----:B------:R-:W-:Y:S04]  /*68c0*/  @P2 IMAD R0, R82, UR45, RZ ;  /* 0x0000002d52002c24 */ /* 0x000fe8000f8e02ff */
[----:B-1----:R-:W-:Y:S05]  /*68d0*/  @P2 IMAD.WIDE R2, R0, 0x4, R2 ;  /* 0x0000000400022825 */ /* 0x002fea00078e0202 */
[----:B-----5:R1:W5:Y:S02]  /*68e0*/  @P2 LDG.E R47, desc[UR38][R2.64] ;  /* 0x00000026022f2981 */ /* 0x020364000c1e1900 */
[----:B-1----:R-:W3:Y:S02]  /*68f0*/  @!P2 LDC R47, c[0x0][0x8a0] ;  /* 0x00022800ff2fab82 */ /* 0x002ee40000000800 */
.L_x_108:
[----:B--2--5:R-:W-:Y:S01]  /*6900*/  @P0 FSETP.NEU.AND P4, PT, R49, RZ, PT ;  /* 0x000000ff3100020b */ /* 0x024fe20003f8d000 */
[----:B------:R-:W-:Y:S01]  /*6910*/  IMAD.U32 R0, RZ, RZ, UR4 ;  /* 0x00000004ff007e24 */ /* 0x000fe2000f8e00ff */
[----:B------:R-:W-:Y:S01]  /*6920*/  @P0 LOP3.LUT P2, RZ, R96, 0xff, RZ, 0xc0, !PT ;  /* 0x000000ff60ff0812 */ /* 0x000fe2000784c0ff */
[----:B------:R-:W-:Y:S01]  /*6930*/  BSSY B1, `(.L_x_109) ;  /* 0x0000034000017945 */ /* 0x000fe20003800000 */
[----:B------:R-:W-:Y:S01]  /*6940*/  @P0 SEL R5, RZ, 0xffffffff, P4 ;  /* 0xffffffffff050807 */ /* 0x000fe20002000000 */
[----:B------:R-:W-:Y:S01]  /*6950*/  IMAD.IADD R32, R46, 0x1, R17 ;  /* 0x000000012e207824 */ /* 0x000fe200078e0211 */
[----:B------:R-:W-:Y:S02]  /*6960*/  LEA R92, R44, UR43, 0x3 ;  /* 0x0000002b2c5c7c11 */ /* 0x000fe4000f8e18ff */
[----:B------:R-:W-:Y:S02]  /*6970*/  CS2R R54, SRZ ;  /* 0x0000000000367805 */ /* 0x000fe4000001ff00 */
[----:B------:R-:W-:Y:S02]  /*6980*/  @P1 SEL R5, R0, R5, !P2 ;  /* 0x0000000500051207 */ /* 0x000fe40005000000 */
[----:B------:R-:W-:Y:S02]  /*6990*/  CS2R R52, SRZ ;  /* 0x0000000000347805 */ /* 0x000fe4000001ff00 */
[----:B------:R-:W-:Y:S02]  /*69a0*/  SHF.L.U32 R3, R104, 0x1f, RZ ;  /* 0x0000001f68037819 */ /* 0x000fe400000006ff */
[----:B------:R-:W-:Y:S02]  /*69b0*/  CS2R R58, SRZ ;  /* 0x00000000003a7805 */ /* 0x000fe4000001ff00 */
[----:B------:R-:W-:Y:S02]  /*69c0*/  @P0 LOP3.LUT R5, R5, 0x1, RZ, 0xc0, !PT ;  /* 0x0000000105050812 */ /* 0x000fe400078ec0ff */
[----:B------:R-:W-:Y:S02]  /*69d0*/  CS2R R56, SRZ ;  /* 0x0000000000387805 */ /* 0x000fe4000001ff00 */
[----:B------:R-:W-:Y:S02]  /*69e0*/  PLOP3.LUT P5, PT, PT, PT, PT, 0x8, 0x80 ;  /* 0x000000000080781c */ /* 0x000fe40003fae170 */
[----:B------:R-:W-:Y:S11]  /*69f0*/  ISETP.NE.U32.OR P1, PT, R5, 0x1, !P0 ;  /* 0x000000010500780c */ /* 0x000ff60004725470 */
[----:B------:R-:W-:Y:S02]  /*6a00*/  @!UPT UIADD3 URZ, UPT, UPT, URZ, URZ, URZ ;  /* 0x000000fffffff290 */ /* 0x000fe4000fffe0ff */
[----:B------:R-:W-:Y:S04]  /*6a10*/  @P1 SHF.L.U32 R2, R102, 0x1f, RZ ;  /* 0x0000001f66021819 */ /* 0x000fe800000006ff */
[----:B------:R-:W1:Y:S01]  /*6a20*/  @P1 SYNCS.PHASECHK.TRANS64.TRYWAIT P0, [UR43+0x1b0], R2 ;  /* 0x0001b002ff0015a7 */ /* 0x000e62000800112b */
[----:B------:R2:W4:Y:S01]  /*6a30*/  SYNCS.PHASECHK.TRANS64.TRYWAIT P4, [R92+URZ+0x1e0], R3 ;  /* 0x0001e0035c0075a7 */ /* 0x00052200080811ff */
[----:B-1----:R-:W-:Y:S01]  /*6a40*/  @P1 PLOP3.LUT P5, PT, P0, PT, PT, 0x8, 0x80 ;  /* 0x000000000080181c */ /* 0x002fe200007ae170 */
[----:B------:R-:W-:Y:S01]  /*6a50*/  @!UPT UIADD3 URZ, UPT, UPT, URZ, URZ, URZ ;  /* 0x000000fffffff290 */ /* 0x000fe2000fffe0ff */
[----:B--2-4-:R-:W-:Y:S11]  /*6a60*/  @!P1 BRA `(.L_x_110) ;  /* 0x0000000000809947 */ /* 0x014ff60003800000 */
[----:B------:R-:W-:Y:S01]  /*6a70*/  ISETP.NE.U32.AND P0, PT, RZ, UR36, PT ;  /* 0x00000024ff007c0c */ /* 0x000fe2000bf05070 */
[----:B------:R-:W-:Y:S01]  /*6a80*/  BSSY B0, `(.L_x_111) ;  /* 0x0000012000007945 */ /* 0x000fe20003800000 */
[----:B------:R-:W-:Y:S02]  /*6a90*/  FSETP.NEU.AND P2, PT, R49, RZ, PT ;  /* 0x000000ff3100720b */ /* 0x000fe40003f4d000 */
[----:B------:R-:W-:Y:S02]  /*6aa0*/  CS2R R58, SRZ ;  /* 0x00000000003a7805 */ /* 0x000fe4000001ff00 */
[----:B------:R-:W-:Y:S02]  /*6ab0*/  ISETP.NE.AND.EX P0, PT, RZ, UR37, PT, P0 ;  /* 0x00000025ff007c0c */ /* 0x000fe4000bf05300 */
[----:B------:R-:W-:Y:S02]  /*6ac0*/  CS2R R56, SRZ ;  /* 0x0000000000387805 */ /* 0x000fe4000001ff00 */
[----:B------:R-:W-:Y:S02]  /*6ad0*/  LOP3.LUT P1, RZ, R96, 0xff, RZ, 0xc0, !PT ;  /* 0x000000ff60ff7812 */ /* 0x000fe4000782c0ff */
[----:B------:R-:W-:Y:S02]  /*6ae0*/  CS2R R54, SRZ ;  /* 0x0000000000367805 */ /* 0x000fe4000001ff00 */
[----:B------:R-:W-:Y:S02]  /*6af0*/  SEL R0, RZ, 0xffffffff, P2 ;  /* 0xffffffffff007807 */ /* 0x000fe40001000000 */
[----:B------:R-:W-:Y:S02]  /*6b00*/  CS2R R52, SRZ ;  /* 0x0000000000347805 */ /* 0x000fe4000001ff00 */
[----:B------:R-:W-:Y:S04]  /*6b10*/  SEL R5, RZ, 0xffffffff, P0 ;  /* 0xffffffffff057807 */ /* 0x000fe80000000000 */
[----:B------:R-:W-:Y:S04]  /*6b20*/  @P3 SEL R0, R5, R0, !P1 ;  /* 0x0000000005003207 */ /* 0x000fe80004800000 */
[----:B------:R-:W-:Y:S04]  /*6b30*/  LOP3.LUT R0, R0, 0x1, RZ, 0xc0, !PT ;  /* 0x0000000100007812 */ /* 0x000fe800078ec0ff */
[----:B------:R-:W-:Y:S01]  /*6b40*/  ISETP.NE.U32.AND P0, PT, R0, 0x1, PT ;  /* 0x000000010000780c */ /* 0x000fe20003f05070 */
[----:B------:R-:W-:Y:S01]  /*6b50*/  @!UPT UIADD3 URZ, UPT, UPT, URZ, URZ, URZ ;  /* 0x000000fffffff290 */ /* 0x000fe2000fffe0ff */
[----:B------:R-:W-:Y:S11]  /*6b60*/  @!P5 BRA `(.L_x_112) ;  /* 0x00000000000cd947 */ /* 0x000ff60003800000 */
[----:B------:R-:W-:Y:S04]  /*6b70*/  SHF.L.U32 R5, R102, 0x1f, RZ ;  /* 0x0000001f66057819 */ /* 0x000fe800000006ff */
[----:B------:R-:W1:Y:S02]  /*6b80*/  SYNCS.PHASECHK.TRANS64.TRYWAIT P1, [UR43+0x1b0], R5 ;  /* 0x0001b005ff0075a7 */ /* 0x000e64000802112b */
[----:B-1----:R-:W-:Y:S05]  /*6b90*/  @!P1 BRA `(.L_x_113) ;  /* 0x0000001c00989947 */ /* 0x002fea0003800000 */
.L_x_112:
[----:B------:R-:W-:Y:S05]  /*6ba0*/  BSYNC B0 ;  /* 0x0000000000007941 */ /* 0x000fea0003800000 */
.L_x_111:
[----:B------:R2:W4:Y:S01]  /*6bb0*/  @P0 LDS.128 R56, [R106+UR43+0x400] ;  /* 0x0004002b6a380984 */ /* 0x0005220008000c00 */
[----:B------:R-:W-:Y:S01]  /*6bc0*/  UIADD3 UR4, UPT, UPT, UR43, 0x1b8, URZ ;  /* 0x000001b82b047890 */ /* 0x000fe2000fffe0ff */
[----:B------:R-:W-:Y:S02]  /*6bd0*/  LOP3.LUT R102, R102, 0x1, RZ, 0x3c, !PT ;  /* 0x0000000166667812 */ /* 0x000fe400078e3cff */
[----:B------:R2:W1:Y:S01]  /*6be0*/  @P0 LDS.128 R52, [R105+0x10] ;  /* 0x0000100069340984 */ /* 0x0004620000000c00 */
[----:B------:R-:W-:Y:S01]  /*6bf0*/  UPRMT UR4, UR40, 0x654, UR4 ;  /* 0x0000065428047896 */ /* 0x000fe20008000004 */
[----:B------:R-:W-:Y:S01]  /*6c00*/  @!PT LDS RZ, [RZ] ;  /* 0x00000000fffff984 */ /* 0x000fe20000000800 */
[----:B------:R-:W-:Y:S01]  /*6c10*/  @!PT LDS RZ, [RZ] ;  /* 0x00000000fffff984 */ /* 0x000fe20000000800 */
[----:B------:R-:W-:Y:S01]  /*6c20*/  @!PT LDS RZ, [RZ] ;  /* 0x00000000fffff984 */ /* 0x000fe20000000800 */
[----:B------:R-:W-:Y:S01]  /*6c30*/  @!PT LDS RZ, [RZ] ;  /* 0x00000000fffff984 */ /* 0x000fe20000000800 */
[----:B------:R5:W-:Y:S06]  /*6c40*/  MEMBAR.ALL.CTA ;  /* 0x0000000000007992 */ /* 0x000bec0000008000 */
[----:B-----5:R-:W5:Y:S02]  /*6c50*/  FENCE.VIEW.ASYNC.S ;  /* 0x00000000000073c6 */ /* 0x020f640000000000 */
[----:B-----5:R-:W-:Y:S03]  /*6c60*/  SYNCS.ARRIVE.TRANS64.RED.A1T0 RZ, [UR4], RZ ;  /* 0x000000ffffff79a7 */ /* 0x020fe60008100404 */
.L_x_110:
[----:B------:R-:W-:Y:S05]  /*6c70*/  BSYNC B1 ;  /* 0x0000000000017941 */ /* 0x000fea0003800000 */
.L_x_109:
[----:B-1----:R-:W-:Y:S04]  /*6c80*/  SHF.R.U32.HI R0, RZ, 0x15, R32 ;  /* 0x00000015ff007819 */ /* 0x002fe80000011620 */
[----:B------:R-:W-:Y:S01]  /*6c90*/  LOP3.LUT P0, RZ, R0, 0x3, R107, 0x48, !PT ;  /* 0x0000000300ff7812 */ /* 0x000fe2000780486b */
[----:B------:R-:W-:Y:S01]  /*6ca0*/  @!UPT UIADD3 URZ, UPT, UPT, URZ, URZ, URZ ;  /* 0x000000fffffff290 */ /* 0x000fe2000fffe0ff */
[----:B------:R-:W-:Y:S11]  /*6cb0*/  @P4 BRA `(.L_x_114) ;  /* 0x0000000000084947 */ /* 0x000ff60003800000 */
[----:B------:R-:W1:Y:S02]  /*6cc0*/  SYNCS.PHASECHK.TRANS64.TRYWAIT P1, [R92+URZ+0x1e0], R3 ;  /* 0x0001e0035c0075a7 */ /* 0x000e6400080211ff */
[----:B-1----:R-:W-:Y:S05]  /*6cd0*/  @!P1 BRA `(.L_x_115) ;  /* 0x0000001c00609947 */ /* 0x002fea0003800000 */
.L_x_114:
[----:B------:R-:W-:Y:S05]  /*6ce0*/  @!P0 BRA `(.L_x_116) ;  /* 0x0000000000408947 */ /* 0x000fea0003800000 */
[----:B------:R-:W1:Y:S01]  /*6cf0*/  LDCU.64 UR8, c[0x4][0x70] ;  /* 0x01000e00ff0877ac */ /* 0x000e620008000a00 */
[----:B------:R-:W-:Y:S01]  /*6d00*/  MOV R3, 0x0 ;  /* 0x0000000000037802 */ /* 0x000fe20000000f00 */
[----:B------:R-:W-:Y:S02]  /*6d10*/  HFMA2 R12, -RZ, RZ, 0, 5.9604644775390625e-08 ;  /* 0x00000001ff0c7431 */ /* 0x000fe400000001ff */
[----:B------:R-:W-:Y:S02]  /*6d20*/  IMAD.MOV.U32 R8, RZ, RZ, 0x192 ;  /* 0x00000192ff087424 */ /* 0x000fe400078e00ff */
[----:B------:R-:W-:Y:S01]  /*6d30*/  IMAD.MOV.U32 R13, RZ, RZ, RZ ;  /* 0x000000ffff0d7224 */ /* 0x000fe200078e00ff */
[----:B------:R-:W5:Y:S01]  /*6d40*/  LDCU.64 UR6, c[0x4][0x78] ;  /* 0x01000f00ff0677ac */ /* 0x000f620008000a00 */
[----:B------:R-:W2:Y:S01]  /*6d50*/  LDC.64 R2, c[0x4][R3] ;  /* 0x0100000003027b82 */ /* 0x000ea20000000a00 */
[----:B------:R-:W3:Y:S01]  /*6d60*/  LDCU.64 UR4, c[0x4][0x10] ;  /* 0x01000200ff0477ac */ /* 0x000ee20008000a00 */
[----:B-1----:R-:W-:Y:S01]  /*6d70*/  MOV R5, UR9 ;  /* 0x0000000900057c02 */ /* 0x002fe20008000f00 */
[----:B------:R-:W-:Y:S01]  /*6d80*/  IMAD.U32 R4, RZ, RZ, UR8 ;  /* 0x00000008ff047e24 */ /* 0x000fe2000f8e00ff */
[----:B-----5:R-:W-:Y:S01]  /*6d90*/  MOV R7, UR7 ;  /* 0x0000000700077c02 */ /* 0x020fe20008000f00 */
[----:B------:R-:W-:Y:S01]  /*6da0*/  IMAD.U32 R6, RZ, RZ, UR6 ;  /* 0x00000006ff067e24 */ /* 0x000fe2000f8e00ff */
[----:B---3--:R-:W-:Y:S01]  /*6db0*/  MOV R11, UR5 ;  /* 0x00000005000b7c02 */ /* 0x008fe20008000f00 */
[----:B------:R-:W-:Y:S02]  /*6dc0*/  IMAD.U32 R10, RZ, RZ, UR4 ;  /* 0x00000004ff0a7e24 */ /* 0x000fe4000f8e00ff */
[----:B------:R-:W-:Y:S07]  /*6dd0*/  LEPC R20, `(.L_x_116) ;  /* 0x000000001014794e */ /* 0x000fee0000000000 */
[----:B--2-4-:R-:W-:Y:S05]  /*6de0*/  CALL.ABS.NOINC R2 ;  /* 0x0000000002007343 */ /* 0x014fea0003c00000 */
.L_x_116:
[----:B------:R-:W-:Y:S01]  /*6df0*/  LOP3.LUT P0, RZ, R101, 0x60, RZ, 0xc0, !PT ;  /* 0x0000006065ff7812 */ /* 0x000fe2000780c0ff */
[----:B------:R-:W-:Y:S05]  /*6e00*/  WARPSYNC.ALL ;  /* 0x0000000000007948 */ /* 0x000fea0003800000 */
[----:B------:R-:W-:Y:S01]  /*6e10*/  R2UR UR4, R32 ;  /* 0x00000000200472ca */ /* 0x000fe200000e0000 */
[----:B------:R-:W-:Y:S01]  /*6e20*/  BSSY.RECONVERGENT B0, `(.L_x_117) ;  /* 0x00000c1000007945 */ /* 0x000fe20003800200 */
[-C--:B----4-:R-:W-:Y:S02]  /*6e30*/  F2FP.F16.E4M3.UNPACK_B R50, R56.reuse ;  /* 0x00000038ff32723e */ /* 0x090fe400020006ff */
[----:B------:R-:W-:Y:S02]  /*6e40*/  F2FP.F16.E4M3.UNPACK_B R63, R56.H1 ;  /* 0x00000038ff3f723e */ /* 0x000fe400030006ff */
[-C--:B------:R-:W-:Y:S01]  /*6e50*/  F2FP.F16.E4M3.UNPACK_B R56, R57.reuse ;  /* 0x00000039ff38723e */ /* 0x080fe200020006ff */
[--C-:B------:R-:W-:Y:S01]  /*6e60*/  HADD2.F32 R48, -RZ, R50.reuse.H0_H0 ;  /* 0x20000032ff307230 */ /* 0x100fe20000004100 */
[----:B------:R-:W-:Y:S01]  /*6e70*/  F2FP.F16.E4M3.UNPACK_B R57, R57.H1 ;  /* 0x00000039ff39723e */ /* 0x000fe200030006ff */
[----:B------:R-:W-:Y:S01]  /*6e80*/  HADD2.F32 R50, -RZ, R50.H1_H1 ;  /* 0x30000032ff327230 */ /* 0x000fe20000004100 */
[-C--:B------:R-:W-:Y:S01]  /*6e90*/  F2FP.F16.E4M3.UNPACK_B R66, R52.reuse ;  /* 0x00000034ff42723e */ /* 0x080fe200020006ff */
[--C-:B------:R-:W-:Y:S01]  /*6ea0*/  HADD2.F32 R51, -RZ, R63.reuse.H0_H0 ;  /* 0x2000003fff337230 */ /* 0x100fe20000004100 */
[----:B------:R-:W-:Y:S01]  /*6eb0*/  F2FP.F16.E4M3.UNPACK_B R68, R52.H1 ;  /* 0x00000034ff44723e */ /* 0x000fe200030006ff */
[----:B------:R-:W-:Y:S01]  /*6ec0*/  LDTM.16dp32bit_t0_t15.x32 R4, tmem[UR4] ;  /* 0x00000004000479ee */ /* 0x000fe20008a80000 */
[----:B------:R-:W3:Y:S01]  /*6ed0*/  LDTM.16dp32bit_t16_t31.x32 R4, tmem[UR4+0x20] ;  /* 0x00002004000479ee */ /* 0x000ee20008aa0000 */
[----:B------:R-:W-:Y:S01]  /*6ee0*/  NOP ;  /* 0x0000000000007918 */ /* 0x000fe20000000000 */
[----:B------:R-:W-:Y:S01]  /*6ef0*/  R2UR UR5, R92 ;  /* 0x000000005c0572ca */ /* 0x000fe200000e0000 */
[--C-:B------:R-:W-:Y:S01]  /*6f00*/  HADD2.F32 R65, -RZ, R66.reuse.H0_H0 ;  /* 0x20000042ff417230 */ /* 0x100fe20000004100 */
[----:B------:R-:W-:Y:S01]  /*6f10*/  F2FP.F16.E4M3.UNPACK_B R61, R58 ;  /* 0x0000003aff3d723e */ /* 0x000fe200020006ff */
[----:B------:R-:W-:Y:S01]  /*6f20*/  HADD2.F32 R67, -RZ, R66.H1_H1 ;  /* 0x30000042ff437230 */ /* 0x000fe20000004100 */
[-C--:B------:R-:W-:Y:S01]  /*6f30*/  F2FP.F16.E4M3.UNPACK_B R70, R53.reuse ;  /* 0x00000035ff46723e */ /* 0x080fe200020006ff */
[----:B------:R-:W-:Y:S01]  /*6f40*/  HADD2.F32 R52, -RZ, R63.H1_H1 ;  /* 0x3000003fff347230 */ /* 0x000fe20000004100 */
[----:B------:R-:W-:Y:S01]  /*6f50*/  F2FP.F16.E4M3.UNPACK_B R72, R53.H1 ;  /* 0x00000035ff48723e */ /* 0x000fe200030006ff */
[----:B------:R-:W-:Y:S01]  /*6f60*/  HADD2.F32 R53, -RZ, R56.H0_H0 ;  /* 0x20000038ff357230 */ /* 0x000fe20000004100 */
[-C--:B------:R-:W-:Y:S01]  /*6f70*/  F2FP.F16.E4M3.UNPACK_B R74, R54.reuse ;  /* 0x00000036ff4a723e */ /* 0x080fe200020006ff */
[----:B------:R-:W-:Y:S01]  /*6f80*/  HADD2.F32 R69, -RZ, R70.H0_H0 ;  /* 0x20000046ff457230 */ /* 0x000fe20000004100 */
[----:B------:R-:W-:Y:S01]  /*6f90*/  F2FP.F16.E4M3.UNPACK_B R76, R54.H1 ;  /* 0x00000036ff4c723e */ /* 0x000fe200030006ff */
[----:B------:R-:W-:Y:S01]  /*6fa0*/  HADD2.F32 R54, -RZ, R56.H1_H1 ;  /* 0x30000038ff367230 */ /* 0x000fe20000004100 */
[----:B------:R-:W-:Y:S01]  /*6fb0*/  F2FP.F16.E4M3.UNPACK_B R60, R58.H1 ;  /* 0x0000003aff3c723e */ /* 0x000fe200030006ff */
[----:B------:R-:W-:Y:S01]  /*6fc0*/  UIADD3 UR5, UPT, UPT, UR5, 0x1f0, URZ ;  /* 0x000001f005057890 */ /* 0x000fe2000fffe0ff */
[----:B------:R-:W-:Y:S01]  /*6fd0*/  HADD2.F32 R58, -RZ, R61.H1_H1 ;  /* 0x3000003dff3a7230 */ /* 0x000fe20000004100 */
[----:B------:R-:W-:Y:S01]  /*6fe0*/  F2FP.F16.E4M3.UNPACK_B R77, R55 ;  /* 0x00000037ff4d723e */ /* 0x000fe200020006ff */
[----:B------:R-:W-:Y:S01]  /*6ff0*/  HADD2.F32 R70, -RZ, R70.H1_H1 ;  /* 0x30000046ff467230 */ /* 0x000fe20000004100 */
[----:B------:R-:W-:Y:S01]  /*7000*/  UPRMT UR5, UR40, 0x654, UR5 ;  /* 0x0000065428057896 */ /* 0x000fe20008000005 */
[--C-:B------:R-:W-:Y:S01]  /*7010*/  HADD2.F32 R73, -RZ, R74.reuse.H0_H0 ;  /* 0x2000004aff497230 */ /* 0x100fe20000004100 */
[----:B------:R-:W-:Y:S01]  /*7020*/  F2FP.F16.E4M3.UNPACK_B R62, R59 ;  /* 0x0000003bff3e723e */ /* 0x000fe200020006ff */
[----:B------:R-:W-:Y:S01]  /*7030*/  HADD2.F32 R74, -RZ, R74.H1_H1 ;  /* 0x3000004aff4a7230 */ /* 0x000fe20000004100 */
[----:B------:R-:W-:Y:S01]  /*7040*/  F2FP.F16.E4M3.UNPACK_B R78, R55.H1 ;  /* 0x00000037ff4e723e */ /* 0x000fe200030006ff */
[C---:B---3--:R-:W-:Y:S01]  /*7050*/  FMUL R4, R47.reuse, R4 ;  /* 0x000000042f047220 */ /* 0x048fe20000400000 */
[C---:B------:R-:W-:Y:S01]  /*7060*/  FMUL R5, R47.reuse, R5 ;  /* 0x000000052f057220 */ /* 0x040fe20000400000 */
[C---:B------:R-:W-:Y:S01]  /*7070*/  FMUL R8, R47.reuse, R8 ;  /* 0x000000082f087220 */ /* 0x040fe20000400000 */
[----:B------:R-:W-:Y:S01]  /*7080*/  FMUL R9, R47, R9 ;  /* 0x000000092f097220 */ /* 0x000fe20000400000 */
[----:B------:R-:W-:Y:S01]  /*7090*/  SYNCS.ARRIVE.TRANS64.RED.A1T0 RZ, [UR5], RZ ;  /* 0x000000ffffff79a7 */ /* 0x000fe20008100405 */
[C---:B------:R-:W-:Y:S01]  /*70a0*/  FFMA R4, R49.reuse, R48, R4 ;  /* 0x0000003031047223 */ /* 0x040fe20000000004 */
[----:B------:R-:W-:Y:S01]  /*70b0*/  FFMA R5, R49, R50, R5 ;  /* 0x0000003231057223 */ /* 0x000fe20000000005 */
[C---:B------:R-:W-:Y:S01]  /*70c0*/  FMUL R12, R47.reuse, R12 ;  /* 0x0000000c2f0c7220 */ /* 0x040fe20000400000 */
        /* <DEDUP_REMOVED lines=9> */
[----:B------:R-:W-:Y:S02]  /*7160*/  HADD2.F32 R48, -RZ, R77.H1_H1 ;  /* 0x3000004dff307230 */ /* 0x000fe40000004100 */
[C---:B------:R-:W-:Y:S01]  /*7170*/  FMUL R28, R47.reuse, R32 ;  /* 0x000000202f1c7220 */ /* 0x040fe20000400000 */
[C---:B------:R-:W-:Y:S01]  /*7180*/  FMUL R29, R47.reuse, R33 ;  /* 0x000000212f1d7220 */ /* 0x040fe20000400000 */
[C---:B------:R-:W-:Y:S01]  /*7190*/  FMUL R6, R47.reuse, R6 ;  /* 0x000000062f067220 */ /* 0x040fe20000400000 */
[C---:B------:R-:W-:Y:S01]  /*71a0*/  FMUL R7, R47.reuse, R7 ;  /* 0x000000072f077220 */ /* 0x040fe20000400000 */
[--C-:B------:R-:W-:Y:S02]  /*71b0*/  HADD2.F32 R55, -RZ, R57.reuse.H0_H0 ;  /* 0x20000039ff377230 */ /* 0x100fe40000004100 */
[----:B------:R-:W-:Y:S01]  /*71c0*/  FMUL R10, R47, R10 ;  /* 0x0000000a2f0a7220 */ /* 0x000fe20000400000 */
[C---:B------:R-:W-:Y:S01]  /*71d0*/  FFMA R6, R49.reuse, R51, R6 ;  /* 0x0000003331067223 */ /* 0x040fe20000000006 */
[----:B------:R-:W-:Y:S02]  /*71e0*/  HADD2.F32 R56, -RZ, R57.H1_H1 ;  /* 0x30000039ff387230 */ /* 0x000fe40000004100 */
[C---:B------:R-:W-:Y:S01]  /*71f0*/  FFMA R7, R49.reuse, R52, R7 ;  /* 0x0000003431077223 */ /* 0x040fe20000000007 */
[C---:B------:R-:W-:Y:S01]  /*7200*/  FFMA R8, R49.reuse, R53, R8 ;  /* 0x0000003531087223 */ /* 0x040fe20000000008 */
[C---:B------:R-:W-:Y:S01]  /*7210*/  FFMA R9, R49.reuse, R54, R9 ;  /* 0x0000003631097223 */ /* 0x040fe20000000009 */
[----:B------:R-:W-:Y:S02]  /*7220*/  HADD2.F32 R57, -RZ, R61.H0_H0 ;  /* 0x2000003dff397230 */ /* 0x000fe40000004100 */
[----:B------:R-:W-:Y:S01]  /*7230*/  FFMA R10, R49, R55, R10 ;  /* 0x00000037310a7223 */ /* 0x000fe2000000000a */
[----:B------:R-:W-:Y:S01]  /*7240*/  F2FP.SATFINITE.E4M3.F32.PACK_AB_MERGE_C R92, R7, R6, RZ ;  /* 0x00000006075c723e */ /* 0x000fe200048070ff */
[----:B------:R-:W-:Y:S02]  /*7250*/  HADD2.F32 R61, -RZ, R62.H0_H0 ;  /* 0x2000003eff3d7230 */ /* 0x000fe40000004100 */
[----:B------:R-:W-:Y:S01]  /*7260*/  FMUL R11, R47, R11 ;  /* 0x0000000b2f0b7220 */ /* 0x000fe20000400000 */
[----:B------:R-:W-:Y:S01]  /*7270*/  F2FP.F16.E4M3.UNPACK_B R64, R59.H1 ;  /* 0x0000003bff40723e */ /* 0x000fe200030006ff */
[----:B------:R-:W-:Y:S01]  /*7280*/  HADD2.F32 R59, -RZ, R60.H0_H0 ;  /* 0x2000003cff3b7230 */ /* 0x000fe20000004100 */
[----:B------:R-:W-:Y:S01]  /*7290*/  F2FP.SATFINITE.E4M3.F32.PACK_AB_MERGE_C R92, R5, R4, R92 ;  /* 0x00000004055c723e */ /* 0x000fe2000480705c */
[C---:B------:R-:W-:Y:S01]  /*72a0*/  FFMA R11, R49.reuse, R56, R11 ;  /* 0x00000038310b7223 */ /* 0x040fe2000000000b */
[C---:B------:R-:W-:Y:S01]  /*72b0*/  FFMA R12, R49.reuse, R57, R12 ;  /* 0x00000039310c7223 */ /* 0x040fe2000000000c */
[----:B------:R-:W-:Y:S01]  /*72c0*/  FFMA R13, R49, R58, R13 ;  /* 0x0000003a310d7223 */ /* 0x000fe2000000000d */
[----:B------:R-:W-:Y:S02]  /*72d0*/  HADD2.F32 R62, -RZ, R62.H1_H1 ;  /* 0x3000003eff3e7230 */ /* 0x000fe40000004100 */
[----:B------:R-:W-:Y:S01]  /*72e0*/  FMUL R14, R47, R14 ;  /* 0x0000000e2f0e7220 */ /* 0x000fe20000400000 */
[----:B------:R-:W-:Y:S01]  /*72f0*/  HADD2.F32 R60, -RZ, R60.H1_H1 ;  /* 0x3000003cff3c7230 */ /* 0x000fe20000004100 */
[----:B------:R-:W-:Y:S01]  /*7300*/  F2FP.SATFINITE.E4M3.F32.PACK_AB_MERGE_C R93, R11, R10, RZ ;  /* 0x0000000a0b5d723e */ /* 0x000fe200048070ff */
[----:B------:R-:W-:Y:S02]  /*7310*/  HADD2.F32 R51, -RZ, R77.H0_H0 ;  /* 0x2000004dff337230 */ /* 0x000fe40000004100 */
[----:B------:R-:W-:Y:S01]  /*7320*/  FFMA R14, R49, R59, R14 ;  /* 0x0000003b310e7223 */ /* 0x000fe2000000000e */
[----:B------:R-:W-:Y:S01]  /*7330*/  FMUL R15, R47, R15 ;  /* 0x0000000f2f0f7220 */ /* 0x000fe20000400000 */
[--C-:B------:R-:W-:Y:S01]  /*7340*/  HADD2.F32 R63, -RZ, R64.reuse.H0_H0 ;  /* 0x20000040ff3f7230 */ /* 0x100fe20000004100 */
[----:B------:R-:W-:Y:S01]  /*7350*/  F2FP.SATFINITE.E4M3.F32.PACK_AB_MERGE_C R93, R9, R8, R93 ;  /* 0x00000008095d723e */ /* 0x000fe2000480705d */
[----:B------:R-:W-:Y:S02]  /*7360*/  HADD2.F32 R64, -RZ, R64.H1_H1 ;  /* 0x30000040ff407230 */ /* 0x000fe40000004100 */
[C---:B------:R-:W-:Y:S01]  /*7370*/  FFMA R15, R49.reuse, R60, R15 ;  /* 0x0000003c310f7223 */ /* 0x040fe2000000000f */
[C---:B------:R-:W-:Y:S01]  /*7380*/  FFMA R16, R49.reuse, R61, R16 ;  /* 0x0000003d31107223 */ /* 0x040fe20000000010 */
[----:B------:R-:W-:Y:S01]  /*7390*/  FFMA R17, R49, R62, R17 ;  /* 0x0000003e31117223 */ /* 0x000fe20000000011 */
[C---:B------:R-:W-:Y:S01]  /*73a0*/  FMUL R18, R47.reuse, R18 ;  /* 0x000000122f127220 */ /* 0x040fe20000400000 */
[C---:B------:R-:W-:Y:S01]  /*73b0*/  FMUL R19, R47.reuse, R19 ;  /* 0x000000132f137220 */ /* 0x040fe20000400000 */
[--C-:B------:R-:W-:Y:S02]  /*73c0*/  HADD2.F32 R66, -RZ, R68.reuse.H0_H0 ;  /* 0x20000044ff427230 */ /* 0x100fe40000004100 */
[----:B------:R-:W-:Y:S01]  /*73d0*/  FMUL R3, R47, R22 ;  /* 0x000000162f037220 */ /* 0x000fe20000400000 */
[C---:B------:R-:W-:Y:S01]  /*73e0*/  FFMA R18, R49.reuse, R63, R18 ;  /* 0x0000003f31127223 */ /* 0x040fe20000000012 */
[----:B------:R-:W-:Y:S02]  /*73f0*/  HADD2.F32 R68, -RZ, R68.H1_H1 ;  /* 0x30000044ff447230 */ /* 0x000fe40000004100 */
[----:B------:R-:W-:Y:S01]  /*7400*/  FFMA R19, R49, R64, R19 ;  /* 0x0000004031137223 */ /* 0x000fe20000000013 */
[----:B------:R-:W-:Y:S01]  /*7410*/  FMUL R23, R47, R23 ;  /* 0x000000172f177220 */ /* 0x000fe20000400000 */
[C---:B------:R-:W-:Y:S01]  /*7420*/  FFMA R0, R49.reuse, R65, R0 ;  /* 0x0000004131007223 */ /* 0x040fe20000000000 */
[C---:B------:R-:W-:Y:S01]  /*7430*/  FFMA R2, R49.reuse, R67, R2 ;  /* 0x0000004331027223 */ /* 0x040fe20000000002 */
[--C-:B------:R-:W-:Y:S02]  /*7440*/  HADD2.F32 R71, -RZ, R72.reuse.H0_H0 ;  /* 0x20000048ff477230 */ /* 0x100fe40000004100 */
[----:B------:R-:W-:Y:S01]  /*7450*/  FFMA R3, R49, R66, R3 ;  /* 0x0000004231037223 */ /* 0x000fe20000000003 */
[----:B------:R-:W-:Y:S02]  /*7460*/  HADD2.F32 R72, -RZ, R72.H1_H1 ;  /* 0x30000048ff487230 */ /* 0x000fe40000004100 */
[----:B------:R-:W-:Y:S01]  /*7470*/  FMUL R22, R47, R26 ;  /* 0x0000001a2f167220 */ /* 0x000fe20000400000 */
        /* <DEDUP_REMOVED lines=18> */
[----:B------:R-:W-:Y:S01]  /*75a0*/  F2FP.SATFINITE.E4M3.F32.PACK_AB_MERGE_C R94, R15, R14, RZ ;  /* 0x0000000e0f5e723e */ /* 0x000fe200048070ff */
[----:B------:R-:W-:Y:S01]  /*75b0*/  FFMA R28, R49, R51, R28 ;  /* 0x00000033311c7223 */ /* 0x000fe2000000001c */
[----:B------:R-:W-:Y:S01]  /*75c0*/  F2FP.SATFINITE.E4M3.F32.PACK_AB_MERGE_C R95, R19, R18, RZ ;  /* 0x00000012135f723e */ /* 0x000fe200048070ff */
[C---:B------:R-:W-:Y:S01]  /*75d0*/  FFMA R29, R49.reuse, R48, R29 ;  /* 0x00000030311d7223 */ /* 0x040fe2000000001d */
[C---:B------:R-:W-:Y:S01]  /*75e0*/  FFMA R30, R49.reuse, R77, R30 ;  /* 0x0000004d311e7223 */ /* 0x040fe2000000001e */
[----:B------:R-:W-:Y:S01]  /*75f0*/  FFMA R35, R49, R50, R35 ;  /* 0x0000003231237223 */ /* 0x000fe20000000023 */
[----:B------:R-:W-:Y:S02]  /*7600*/  F2FP.SATFINITE.E4M3.F32.PACK_AB_MERGE_C R94, R13, R12, R94 ;  /* 0x0000000c0d5e723e */ /* 0x000fe4000480705e */
[----:B------:R-:W-:Y:S02]  /*7610*/  F2FP.SATFINITE.E4M3.F32.PACK_AB_MERGE_C R95, R17, R16, R95 ;  /* 0x00000010115f723e */ /* 0x000fe4000480705f */
[----:B------:R-:W-:Y:S02]  /*7620*/  F2FP.SATFINITE.E4M3.F32.PACK_AB_MERGE_C R113, R23, R3, RZ ;  /* 0x000000031771723e */ /* 0x000fe400048070ff */
[----:B------:R-:W-:Y:S01]  /*7630*/  F2FP.SATFINITE.E4M3.F32.PACK_AB_MERGE_C R117, R27, R22, RZ ;  /* 0x000000161b75723e */ /* 0x000fe200048070ff */
[----:B------:R1:W-:Y:S01]  /*7640*/  STS.128 [R106+UR43+0x1400], R92 ;  /* 0x0014005c6a007988 */ /* 0x0003e20008000c2b */
[----:B------:R-:W-:Y:S02]  /*7650*/  F2FP.SATFINITE.E4M3.F32.PACK_AB_MERGE_C R114, R31, R26, RZ ;  /* 0x0000001a1f72723e */ /* 0x000fe400048070ff */
[----:B------:R-:W-:Y:S02]  /*7660*/  F2FP.SATFINITE.E4M3.F32.PACK_AB_MERGE_C R115, R35, R30, RZ ;  /* 0x0000001e2373723e */ /* 0x000fe400048070ff */
[----:B------:R-:W-:Y:S02]  /*7670*/  F2FP.SATFINITE.E4M3.F32.PACK_AB_MERGE_C R116, R2, R0, R113 ;  /* 0x000000000274723e */ /* 0x000fe40004807071 */
[----:B------:R-:W-:Y:S02]  /*7680*/  F2FP.SATFINITE.E4M3.F32.PACK_AB_MERGE_C R117, R21, R20, R117 ;  /* 0x000000141575723e */ /* 0x000fe40004807075 */
[----:B------:R-:W-:Y:S02]  /*7690*/  F2FP.SATFINITE.E4M3.F32.PACK_AB_MERGE_C R118, R25, R24, R114 ;  /* 0x000000181976723e */ /* 0x000fe40004807072 */
[----:B------:R-:W-:Y:S02]  /*76a0*/  F2FP.SATFINITE.E4M3.F32.PACK_AB_MERGE_C R119, R29, R28, R115 ;  /* 0x0000001c1d77723e */ /* 0x000fe40004807073 */
[----:B------:R-:W-:Y:S03]  /*76b0*/  IADD3 R113, PT, PT, R44, 0x1, RZ ;  /* 0x000000012c717810 */ /* 0x000fe60007ffe0ff */
[----:B------:R1:W-:Y:S01]  /*76c0*/  STS.128 [R105+0x1010], R116 ;  /* 0x0010107469007388 */ /* 0x0003e20000000c00 */
[----:B------:R-:W-:Y:S01]  /*76d0*/  @!PT LDS RZ, [RZ] ;  /* 0x00000000fffff984 */ /* 0x000fe20000000800 */
[----:B------:R-:W-:Y:S01]  /*76e0*/  @!PT LDS RZ, [RZ] ;  /* 0x00000000fffff984 */ /* 0x000fe20000000800 */
[----:B------:R-:W-:Y:S01]  /*76f0*/  @!PT LDS RZ, [RZ] ;  /* 0x00000000fffff984 */ /* 0x000fe20000000800 */
[----:B------:R-:W-:Y:S01]  /*7700*/  @!PT LDS RZ, [RZ] ;  /* 0x00000000fffff984 */ /* 0x000fe20000000800 */
[----:B------:R3:W-:Y:S07]  /*7710*/  MEMBAR.ALL.CTA ;  /* 0x0000000000007992 */ /* 0x0007ee0000008000 */
[----:B---3--:R-:W3:Y:S02]  /*7720*/  FENCE.VIEW.ASYNC.S ;  /* 0x00000000000073c6 */ /* 0x008ee40000000000 */
[----:B---3--:R-:W-:Y:S06]  /*7730*/  BAR.SYNC.DEFER_BLOCKING 0x1, 0x80 ;  /* 0x0042000000007b1d */ /* 0x008fec0000010000 */
[----:B------:R-:W-:Y:S05]  /*7740*/  @P0 BRA `(.L_x_118) ;  /* 0x0000000000b80947 */ /* 0x000fea0003800000 */
[----:B------:R-:W-:Y:S01]  /*7750*/  IABS R3, R97 ;  /* 0x0000006100037213 */ /* 0x000fe20000000000 */
[----:B------:R-:W-:Y:S01]  /*7760*/  UIADD3 UR13, UPT, UPT, UR43, 0x1400, URZ ;  /* 0x000014002b0d7890 */ /* 0x000fe2000fffe0ff */
[----:B------:R-:W-:Y:S02]  /*7770*/  R2UR UR9, R111 ;  /* 0x000000006f0972ca */ /* 0x000fe400000e0000 */
[----:B------:R-:W3:Y:S01]  /*7780*/  I2F.RP R6, R3 ;  /* 0x0000000300067306 */ /* 0x000ee20000209400 */
[----:B------:R-:W-:Y:S02]  /*7790*/  R2UR UR10, R91 ;  /* 0x000000005b0a72ca */ /* 0x000fe400000e0000 */
[----:B------:R-:W-:Y:S01]  /*77a0*/  IMAD.U32 R109, RZ, RZ, UR13 ;  /* 0x0000000dff6d7e24 */ /* 0x000fe2000f8e00ff */
[----:B------:R-:W-:Y:S02]  /*77b0*/  R2UR UR11, R112 ;  /* 0x00000000700b72ca */ /* 0x000fe400000e0000 */
[----:B------:R-:W-:Y:S02]  /*77c0*/  R2UR UR5, R97 ;  /* 0x00000000610572ca */ /* 0x000fe400000e0000 */
[----:B------:R-:W-:Y:S03]  /*77d0*/  R2UR UR8, R109 ;  /* 0x000000006d0872ca */ /* 0x000fe600000e0000 */
[----:B------:R-:W-:Y:S03]  /*77e0*/  USHF.L.U32 UR9, UR9, 0x6, URZ ;  /* 0x0000000609097899 */ /* 0x000fe600080006ff */
[----:B------:R-:W-:Y:S01]  /*77f0*/  USHF.L.U32 UR10, UR10, 0x6, URZ ;  /* 0x000000060a0a7899 */ /* 0x000fe200080006ff */
[----:B---3--:R-:W3:Y:S02]  /*7800*/  MUFU.RCP R0, R6 ;  /* 0x0000000600007308 */ /* 0x008ee40000001000 */
[----:B---3--:R-:W-:Y:S08]  /*7810*/  VIADD R4, R0, 0xffffffe ;  /* 0x0ffffffe00047836 */ /* 0x008ff00000000000 */
[----:B------:R-:W3:Y:S02]  /*7820*/  F2I.FTZ.U32.TRUNC.NTZ R5, R4 ;  /* 0x0000000400057305 */ /* 0x000ee4000021f000 */
[--C-:B---3--:R-:W-:Y:S02]  /*7830*/  IMAD.MOV R0, RZ, RZ, -R5.reuse ;  /* 0x000000ffff007224 */ /* 0x108fe400078e0a05 */
[----:B------:R-:W-:Y:S02]  /*7840*/  IMAD.MOV.U32 R4, RZ, RZ, RZ ;  /* 0x000000ffff047224 */ /* 0x000fe400078e00ff */
[-C--:B------:R-:W-:Y:S01]  /*7850*/  IMAD R2, R0, R3.reuse, RZ ;  /* 0x0000000300027224 */ /* 0x080fe200078e02ff */
[----:B------:R-:W-:Y:S03]  /*7860*/  IABS R0, R112 ;  /* 0x0000007000007213 */ /* 0x000fe60000000000 */
[----:B------:R-:W-:Y:S06]  /*7870*/  IMAD.HI.U32 R5, R5, R2, R4 ;  /* 0x0000000205057227 */ /* 0x000fec00078e0004 */
[----:B------:R-:W-:Y:S04]  /*7880*/  IMAD.HI.U32 R5, R5, R0, RZ ;  /* 0x0000000005057227 */ /* 0x000fe800078e00ff */
[----:B------:R-:W-:Y:S04]  /*7890*/  IMAD.MOV R2, RZ, RZ, -R5 ;  /* 0x000000ffff027224 */ /* 0x000fe800078e0a05 */
[C---:B------:R-:W-:Y:S05]  /*78a0*/  IMAD R0, R3.reuse, R2, R0 ;  /* 0x0000000203007224 */ /* 0x040fea00078e0200 */
[----:B------:R-:W-:Y:S11]  /*78b0*/  ISETP.GT.U32.AND P0, PT, R3, R0, PT ;  /* 0x000000000300720c */ /* 0x000ff60003f04070 */
[----:B------:R-:W-:Y:S02]  /*78c0*/  @!UPT UIADD3 URZ, UPT, UPT, URZ, URZ, URZ ;  /* 0x000000fffffff290 */ /* 0x000fe4000fffe0ff */
[----:B------:R-:W-:Y:S02]  /*78d0*/  @!P0 IMAD.IADD R0, R0, 0x1, -R3 ;  /* 0x0000000100008824 */ /* 0x000fe400078e0a03 */
        /* <DEDUP_REMOVED lines=8> */
[----:B------:R-:W-:Y:S01]  /*7960*/  UISETP.GE.AND UP1, UPT, UR4, URZ, UPT ;  /* 0x000000ff0400728c */ /* 0x000fe2000bf26270 */
[----:B------:R-:W-:Y:S11]  /*7970*/  R2UR UR4, R97 ;  /* 0x00000000610472ca */ /* 0x000ff600000e0000 */
[----:B------:R-:W-:Y:S02]  /*7980*/  @!UP1 UIADD3 UR12, UPT, UPT, -UR12, URZ, URZ ;  /* 0x000000ff0c0c9290 */ /* 0x000fe4000fffe1ff */
[----:B------:R-:W-:Y:S02]  /*7990*/  @!UP0 ULOP3.LUT UR12, URZ, UR4, URZ, 0x33, !UPT ;  /* 0x00000004ff0c8292 */ /* 0x000fe4000f8e33ff */
[----:B------:R-:W-:Y:S04]  /*79a0*/  UIADD3 UR6, UP0, UPT, UR46, 0x680, URZ ;  /* 0x000006802e067890 */ /* 0x000fe8000ff1e0ff */
[----:B------:R-:W-:Y:S01]  /*79b0*/  IMAD R0, RZ, RZ, -UR12 ;  /* 0x8000000cff007e24 */ /* 0x000fe2000f8e02ff */
[----:B------:R-:W-:Y:S04]  /*79c0*/  UIADD3.X UR7, UPT, UPT, URZ, UR47, URZ, UP0, !UPT ;  /* 0x0000002fff077290 */ /* 0x000fe800087fe4ff */
[----:B------:R-:W-:Y:S11]  /*79d0*/  R2UR UR4, R0 ;  /* 0x00000000000472ca */ /* 0x000ff600000e0000 */
[----:B------:R-:W-:Y:S02]  /*79e0*/  @!UPT UIADD3 URZ, UPT, UPT, URZ, URZ, URZ ;  /* 0x000000fffffff290 */ /* 0x000fe4000fffe0ff */
[----:B------:R-:W-:Y:S09]  /*79f0*/  UIMAD UR11, UR5, UR4, UR11 ;  /* 0x00000004050b72a4 */ /* 0x000ff2000f8e020b */
[----:B------:R3:W-:Y:S01]  /*7a00*/  UTMASTG.4D [UR8], [UR6] ;  /* 0x00000008060073b5 */ /* 0x0007e20008018000 */
[----:B------:R0:W-:Y:S01]  /*7a10*/  UTMACMDFLUSH ;  /* 0x00000000000079b7 */ /* 0x0001e20000000000 */
[----:B---3--:R-:W-:Y:S04]  /*7a20*/  DEPBAR.LE SB0, 0x0 ;  /* 0x000080000000791a */ /* 0x008fe80000000000 */
.L_x_118:
[----:B------:R-:W-:Y:S05]  /*7a30*/  BSYNC.RECONVERGENT B0 ;  /* 0x0000000000007941 */ /* 0x000fea0003800200 */
.L_x_117:
[----:B------:R-:W-:Y:S01]  /*7a40*/  BAR.SYNC.DEFER_BLOCKING 0x1, 0x80 ;  /* 0x0042000000007b1d */ /* 0x000fe20000010000 */
[----:B------:R-:W-:Y:S01]  /*7a50*/  ISETP.NE.AND P1, PT, R110, RZ, PT ;  /* 0x000000ff6e00720c */ /* 0x000fe20003f25270 */
[----:B------:R-:W-:Y:S01]  /*7a60*/  IMAD.IADD R111, R43, 0x1, R79 ;  /* 0x000000012b6f7824 */ /* 0x000fe200078e024f */
[----:B------:R-:W-:Y:S01]  /*7a70*/  ISETP.NE.AND P0, PT, R113, 0x2, PT ;  /* 0x000000027100780c */ /* 0x000fe20003f05270 */
[----:B------:R-:W-:Y:S01]  /*7a80*/  IMAD.IADD R91, R45, 0x1, R90 ;  /* 0x000000012d5b7824 */ /* 0x000fe200078e025a */
[----:B------:R-:W-:Y:S02]  /*7a90*/  LOP3.LUT R103, R103, 0x1, RZ, 0x3c, !PT ;  /* 0x0000000167677812 */ /* 0x000fe400078e3cff */
[----:B------:R-:W-:Y:S02]  /*7aa0*/  SEL R3, RZ, 0x1, P0 ;  /* 0x00000001ff037807 */ /* 0x000fe40000000000 */
[----:B------:R-:W-:Y:S02]  /*7ab0*/  SEL R44, R113, RZ, P0 ;  /* 0x000000ff712c7207 */ /* 0x000fe40000000000 */
[----:B------:R-:W-:Y:S01]  /*7ac0*/  LOP3.LUT R104, R104, R3, RZ, 0x3c, !PT ;  /* 0x0000000368687212 */ /* 0x000fe200078e3cff */
[----:B------:R-:W-:Y:S02]  /*7ad0*/  UMOV UR45, UR44 ;  /* 0x0000002c002d7c82 */ /* 0x000fe40008000000 */
[----:B------:R-:W-:Y:S05]  /*7ae0*/  @P1 BRA `(.L_x_119) ;  /* 0xffffffe000b41947 */ /* 0x000fea000383ffff */
[----:B------:R-:W-:Y:S05]  /*7af0*/  EXIT ;  /* 0x000000000000794d */ /* 0x000fea0003800000 */
.L_x_25:
[----:B------:R-:W-:Y:S07]  /*7b00*/  MOV R3, UR29 ;  /* 0x0000001d00037c02 */ /* 0x000fee0008000f00 */
.L_x_120:
[----:B--2---:R2:W3:Y:S02]  /*7b10*/  SYNCS.PHASECHK.TRANS64.TRYWAIT P0, [R3+URZ+0xd8], R6 ;  /* 0x0000d806030075a7 */ /* 0x0044e400080011ff */
[----:B---3--:R-:W-:Y:S05]  /*7b20*/  @!P0 NANOSLEEP.SYNCS 0x989680 ;  /* 0x009896800000895d */ /* 0x008fea0003900000 */
[----:B------:R-:W3:Y:S02]  /*7b30*/  @!P0 SYNCS.PHASECHK.TRANS64 P0, [R3+URZ+0xd8], R6 ;  /* 0x0000d806030085a7 */ /* 0x000ee400080010ff */
[----:B---3--:R-:W-:Y:S05]  /*7b40*/  @!P0 BRA `(.L_x_120) ;  /* 0xfffffffc00f08947 */ /* 0x008fea000383ffff */
[----:B------:R-:W-:Y:S05]  /*7b50*/  BRA `(.L_x_24) ;  /* 0xffffffa000987947 */ /* 0x000fea000383ffff */
.L_x_32:
[----:B------:R-:W-:Y:S07]  /*7b60*/  MOV R3, UR33 ;  /* 0x0000002100037c02 */ /* 0x000fee0008000f00 */
.L_x_121:
[----:B--2---:R2:W1:Y:S02]  /*7b70*/  SYNCS.PHASECHK.TRANS64.TRYWAIT P0, [R3+URZ+0xd8], R6 ;  /* 0x0000d806030075a7 */ /* 0x00446400080011ff */
[----:B-1----:R-:W-:Y:S05]  /*7b80*/  @!P0 NANOSLEEP.SYNCS 0x989680 ;  /* 0x009896800000895d */ /* 0x002fea0003900000 */
[----:B------:R-:W1:Y:S02]  /*7b90*/  @!P0 SYNCS.PHASECHK.TRANS64 P0, [R3+URZ+0xd8], R6 ;  /* 0x0000d806030085a7 */ /* 0x000e6400080010ff */
[----:B-1----:R-:W-:Y:S05]  /*7ba0*/  @!P0 BRA `(.L_x_121) ;  /* 0xfffffffc00f08947 */ /* 0x002fea000383ffff */
[----:B------:R-:W-:Y:S05]  /*7bb0*/  BRA `(.L_x_31) ;  /* 0xffffffa400d47947 */ /* 0x000fea000383ffff */
.L_x_37:
[----:B-1----:R-:W-:-:S07]  /*7bc0*/  MOV R2, UR37 ;  /* 0x0000002500027c02 */ /* 0x002fce0008000f00 */
.L_x_122:
[----:B-1----:R1:W3:Y:S02]  /*7bd0*/  SYNCS.PHASECHK.TRANS64.TRYWAIT P0, [R2+URZ+0x1d0], R3 ;  /* 0x0001d003020075a7 */ /* 0x0022e400080011ff */
[----:B---3--:R-:W-:Y:S05]  /*7be0*/  @!P0 NANOSLEEP.SYNCS 0x989680 ;  /* 0x009896800000895d */ /* 0x008fea0003900000 */
[----:B------:R-:W3:Y:S02]  /*7bf0*/  @!P0 SYNCS.PHASECHK.TRANS64 P0, [R2+URZ+0x1d0], R3 ;  /* 0x0001d003020085a7 */ /* 0x000ee400080010ff */
[----:B---3--:R-:W-:Y:S05]  /*7c00*/  @!P0 BRA `(.L_x_122) ;  /* 0xfffffffc00f08947 */ /* 0x008fea000383ffff */
[----:B------:R-:W-:Y:S05]  /*7c10*/  BRA `(.L_x_123) ;  /* 0xffffffa800c07947 */ /* 0x000fea000383ffff */
.L_x_41:
[----:B------:R-:W-:-:S07]  /*7c20*/  MOV R0, UR4 ;  /* 0x0000000400007c02 */ /* 0x000fce0008000f00 */
.L_x_124:
[----:B-1----:R1:W2:Y:S02]  /*7c30*/  SYNCS.PHASECHK.TRANS64.TRYWAIT P0, [R0+URZ], R3 ;  /* 0x00000003000075a7 */ /* 0x0022a400080011ff */
[----:B--2---:R-:W-:Y:S05]  /*7c40*/  @!P0 NANOSLEEP.SYNCS 0x989680 ;  /* 0x009896800000895d */ /* 0x004fea0003900000 */
[----:B------:R-:W2:Y:S02]  /*7c50*/  @!P0 SYNCS.PHASECHK.TRANS64 P0, [R0+URZ], R3 ;  /* 0x00000003000085a7 */ /* 0x000ea400080010ff */
[----:B--2---:R-:W-:Y:S05]  /*7c60*/  @!P0 BRA `(.L_x_124) ;  /* 0xfffffffc00f08947 */ /* 0x004fea000383ffff */
[----:B------:R-:W-:Y:S05]  /*7c70*/  BRA `(.L_x_125) ;  /* 0xffffffb000107947 */ /* 0x000fea000383ffff */
.L_x_42:
[----:B------:R-:W-:-:S07]  /*7c80*/  MOV R0, UR4 ;  /* 0x0000000400007c02 */ /* 0x000fce0008000f00 */
.L_x_126:
[----:B-1----:R1:W2:Y:S02]  /*7c90*/  SYNCS.PHASECHK.TRANS64.TRYWAIT P0, [R0+URZ], R3 ;  /* 0x00000003000075a7 */ /* 0x0022a400080011ff */
[----:B--2---:R-:W-:Y:S05]  /*7ca0*/  @!P0 NANOSLEEP.SYNCS 0x989680 ;  /* 0x009896800000895d */ /* 0x004fea0003900000 */
[----:B------:R-:W2:Y:S02]  /*7cb0*/  @!P0 SYNCS.PHASECHK.TRANS64 P0, [R0+URZ], R3 ;  /* 0x00000003000085a7 */ /* 0x000ea400080010ff */
[----:B--2---:R-:W-:Y:S05]  /*7cc0*/  @!P0 BRA `(.L_x_126) ;  /* 0xfffffffc00f08947 */ /* 0x004fea000383ffff */
[----:B------:R-:W-:Y:S05]  /*7cd0*/  BRA `(.L_x_127) ;  /* 0xffffffb0001c7947 */ /* 0x000fea000383ffff */
.L_x_43:
[----:B------:R-:W-:-:S07]  /*7ce0*/  MOV R0, UR4 ;  /* 0x0000000400007c02 */ /* 0x000fce0008000f00 */
.L_x_128:
[----:B-1----:R1:W2:Y:S02]  /*7cf0*/  SYNCS.PHASECHK.TRANS64.TRYWAIT P0, [R0+URZ], R3 ;  /* 0x00000003000075a7 */ /* 0x0022a400080011ff */
[----:B--2---:R-:W-:Y:S05]  /*7d00*/  @!P0 NANOSLEEP.SYNCS 0x989680 ;  /* 0x009896800000895d */ /* 0x004fea0003900000 */
[----:B------:R-:W2:Y:S02]  /*7d10*/  @!P0 SYNCS.PHASECHK.TRANS64 P0, [R0+URZ], R3 ;  /* 0x00000003000085a7 */ /* 0x000ea400080010ff */
[----:B--2---:R-:W-:Y:S05]  /*7d20*/  @!P0 BRA `(.L_x_128) ;  /* 0xfffffffc00f08947 */ /* 0x004fea000383ffff */
[----:B------:R-:W-:Y:S05]  /*7d30*/  BRA `(.L_x_129) ;  /* 0xffffffb000287947 */ /* 0x000fea000383ffff */
.L_x_44:
[----:B------:R-:W-:-:S07]  /*7d40*/  MOV R0, UR4 ;  /* 0x0000000400007c02 */ /* 0x000fce0008000f00 */
.L_x_130:
[----:B-1----:R1:W2:Y:S02]  /*7d50*/  SYNCS.PHASECHK.TRANS64.TRYWAIT P0, [R0+URZ], R3 ;  /* 0x00000003000075a7 */ /* 0x0022a400080011ff */
[----:B--2---:R-:W-:Y:S05]  /*7d60*/  @!P0 NANOSLEEP.SYNCS 0x989680 ;  /* 0x009896800000895d */ /* 0x004fea0003900000 */
[----:B------:R-:W2:Y:S02]  /*7d70*/  @!P0 SYNCS.PHASECHK.TRANS64 P0, [R0+URZ], R3 ;  /* 0x00000003000085a7 */ /* 0x000ea400080010ff */
[----:B--2---:R-:W-:Y:S05]  /*7d80*/  @!P0 BRA `(.L_x_130) ;  /* 0xfffffffc00f08947 */ /* 0x004fea000383ffff */
[----:B------:R-:W-:Y:S05]  /*7d90*/  BRA `(.L_x_131) ;  /* 0xffffffb000347947 */ /* 0x000fea000383ffff */
.L_x_45:
[----:B------:R-:W-:-:S07]  /*7da0*/  MOV R0, UR4 ;  /* 0x0000000400007c02 */ /* 0x000fce0008000f00 */
.L_x_132:
[----:B-1----:R1:W2:Y:S02]  /*7db0*/  SYNCS.PHASECHK.TRANS64.TRYWAIT P0, [R0+URZ], R3 ;  /* 0x00000003000075a7 */ /* 0x0022a400080011ff */
[----:B--2---:R-:W-:Y:S05]  /*7dc0*/  @!P0 NANOSLEEP.SYNCS 0x989680 ;  /* 0x009896800000895d */ /* 0x004fea0003900000 */
[----:B------:R-:W2:Y:S02]  /*7dd0*/  @!P0 SYNCS.PHASECHK.TRANS64 P0, [R0+URZ], R3 ;  /* 0x00000003000085a7 */ /* 0x000ea400080010ff */
[----:B--2---:R-:W-:Y:S05]  /*7de0*/  @!P0 BRA `(.L_x_132) ;  /* 0xfffffffc00f08947 */ /* 0x004fea000383ffff */
[----:B------:R-:W-:Y:S05]  /*7df0*/  BRA `(.L_x_133) ;  /* 0xffffffb000407947 */ /* 0x000fea000383ffff */
.L_x_46:
[----:B------:R-:W-:-:S07]  /*7e00*/  MOV R0, UR4 ;  /* 0x0000000400007c02 */ /* 0x000fce0008000f00 */
.L_x_134:
[----:B-1----:R1:W2:Y:S02]  /*7e10*/  SYNCS.PHASECHK.TRANS64.TRYWAIT P0, [R0+URZ], R3 ;  /* 0x00000003000075a7 */ /* 0x0022a400080011ff */
[----:B--2---:R-:W-:Y:S05]  /*7e20*/  @!P0 NANOSLEEP.SYNCS 0x989680 ;  /* 0x009896800000895d */ /* 0x004fea0003900000 */
[----:B------:R-:W2:Y:S02]  /*7e30*/  @!P0 SYNCS.PHASECHK.TRANS64 P0, [R0+URZ], R3 ;  /* 0x00000003000085a7 */ /* 0x000ea400080010ff */
[----:B--2---:R-:W-:Y:S05]  /*7e40*/  @!P0 BRA `(.L_x_134) ;  /* 0xfffffffc00f08947 */ /* 0x004fea000383ffff */
[----:B------:R-:W-:Y:S05]  /*7e50*/  BRA `(.L_x_135) ;  /* 0xffffffb0004c7947 */ /* 0x000fea000383ffff */
.L_x_47:
[----:B------:R-:W-:-:S07]  /*7e60*/  MOV R0, UR4 ;  /* 0x0000000400007c02 */ /* 0x000fce0008000f00 */
.L_x_136:
[----:B-1----:R1:W2:Y:S02]  /*7e70*/  SYNCS.PHASECHK.TRANS64.TRYWAIT P0, [R0+URZ], R3 ;  /* 0x00000003000075a7 */ /* 0x0022a400080011ff */
[----:B--2---:R-:W-:Y:S05]  /*7e80*/  @!P0 NANOSLEEP.SYNCS 0x989680 ;  /* 0x009896800000895d */ /* 0x004fea0003900000 */
[----:B------:R-:W2:Y:S02]  /*7e90*/  @!P0 SYNCS.PHASECHK.TRANS64 P0, [R0+URZ], R3 ;  /* 0x00000003000085a7 */ /* 0x000ea400080010ff */
[----:B--2---:R-:W-:Y:S05]  /*7ea0*/  @!P0 BRA `(.L_x_136) ;  /* 0xfffffffc00f08947 */ /* 0x004fea000383ffff */
[----:B------:R-:W-:Y:S05]  /*7eb0*/  BRA `(.L_x_137) ;  /* 0xffffffb000587947 */ /* 0x000fea000383ffff */
.L_x_48:
[----:B------:R-:W-:-:S07]  /*7ec0*/  MOV R0, UR4 ;  /* 0x0000000400007c02 */ /* 0x000fce0008000f00 */
.L_x_138:
[----:B-1----:R1:W2:Y:S02]  /*7ed0*/  SYNCS.PHASECHK.TRANS64.TRYWAIT P0, [R0+URZ], R3 ;  /* 0x00000003000075a7 */ /* 0x0022a400080011ff */
[----:B--2---:R-:W-:Y:S05]  /*7ee0*/  @!P0 NANOSLEEP.SYNCS 0x989680 ;  /* 0x009896800000895d */ /* 0x004fea0003900000 */
[----:B------:R-:W2:Y:S02]  /*7ef0*/  @!P0 SYNCS.PHASECHK.TRANS64 P0, [R0+URZ], R3 ;  /* 0x00000003000085a7 */ /* 0x000ea400080010ff */
[----:B--2---:R-:W-:Y:S05]  /*7f00*/  @!P0 BRA `(.L_x_138) ;  /* 0xfffffffc00f08947 */ /* 0x004fea000383ffff */
[----:B------:R-:W-:Y:S05]  /*7f10*/  BRA `(.L_x_139) ;  /* 0xffffffb000647947 */ /* 0x000fea000383ffff */
.L_x_49:
[----:B------:R-:W-:-:S07]  /*7f20*/  MOV R0, UR4 ;  /* 0x0000000400007c02 */ /* 0x000fce0008000f00 */
.L_x_140:
[----:B-1----:R1:W2:Y:S02]  /*7f30*/  SYNCS.PHASECHK.TRANS64.TRYWAIT P0, [R0+URZ], R3 ;  /* 0x00000003000075a7 */ /* 0x0022a400080011ff */
[----:B--2---:R-:W-:Y:S05]  /*7f40*/  @!P0 NANOSLEEP.SYNCS 0x989680 ;  /* 0x009896800000895d */ /* 0x004fea0003900000 */
[----:B------:R-:W2:Y:S02]  /*7f50*/  @!P0 SYNCS.PHASECHK.TRANS64 P0, [R0+URZ], R3 ;  /* 0x00000003000085a7 */ /* 0x000ea400080010ff */
[----:B--2---:R-:W-:Y:S05]  /*7f60*/  @!P0 BRA `(.L_x_140) ;  /* 0xfffffffc00f08947 */ /* 0x004fea000383ffff */
[----:B------:R-:W-:Y:S05]  /*7f70*/  BRA `(.L_x_141) ;  /* 0xffffffb000707947 */ /* 0x000fea000383ffff */
.L_x_50:
[----:B------:R-:W-:-:S07]  /*7f80*/  MOV R0, UR4 ;  /* 0x0000000400007c02 */ /* 0x000fce0008000f00 */
.L_x_142:
[----:B-1----:R1:W2:Y:S02]  /*7f90*/  SYNCS.PHASECHK.TRANS64.TRYWAIT P0, [R0+URZ], R3 ;  /* 0x00000003000075a7 */ /* 0x0022a400080011ff */
[----:B--2---:R-:W-:Y:S05]  /*7fa0*/  @!P0 NANOSLEEP.SYNCS 0x989680 ;  /* 0x009896800000895d */ /* 0x004fea0003900000 */
[----:B------:R-:W2:Y:S02]  /*7fb0*/  @!P0 SYNCS.PHASECHK.TRANS64 P0, [R0+URZ], R3 ;  /* 0x00000003000085a7 */ /* 0x000ea400080010ff */
[----:B--2---:R-:W-:Y:S05]  /*7fc0*/  @!P0 BRA `(.L_x_142) ;  /* 0xfffffffc00f08947 */ /* 0x004fea000383ffff */
[----:B------:R-:W-:Y:S05]  /*7fd0*/  BRA `(.L_x_143) ;  /* 0xffffffb0007c7947 */ /* 0x000fea000383ffff */
.L_x_51:
[----:B------:R-:W-:-:S07]  /*7fe0*/  MOV R0, UR4 ;  /* 0x0000000400007c02 */ /* 0x000fce0008000f00 */
.L_x_144:
[----:B-1----:R1:W2:Y:S02]  /*7ff0*/  SYNCS.PHASECHK.TRANS64.TRYWAIT P0, [R0+URZ], R3 ;  /* 0x00000003000075a7 */ /* 0x0022a400080011ff */
[----:B--2---:R-:W-:Y:S05]  /*8000*/  @!P0 NANOSLEEP.SYNCS 0x989680 ;  /* 0x009896800000895d */ /* 0x004fea0003900000 */
[----:B------:R-:W2:Y:S02]  /*8010*/  @!P0 SYNCS.PHASECHK.TRANS64 P0, [R0+URZ], R3 ;  /* 0x00000003000085a7 */ /* 0x000ea400080010ff */
[----:B--2---:R-:W-:Y:S05]  /*8020*/  @!P0 BRA `(.L_x_144) ;  /* 0xfffffffc00f08947 */ /* 0x004fea000383ffff */
[----:B------:R-:W-:Y:S05]  /*8030*/  BRA `(.L_x_145) ;  /* 0xffffffb000887947 */ /* 0x000fea000383ffff */
.L_x_52:
[----:B------:R-:W-:-:S07]  /*8040*/  MOV R0, UR4 ;  /* 0x0000000400007c02 */ /* 0x000fce0008000f00 */
.L_x_146:
[----:B-1----:R1:W2:Y:S02]  /*8050*/  SYNCS.PHASECHK.TRANS64.TRYWAIT P0, [R0+URZ], R3 ;  /* 0x00000003000075a7 */ /* 0x0022a400080011ff */
[----:B--2---:R-:W-:Y:S05]  /*8060*/  @!P0 NANOSLEEP.SYNCS 0x989680 ;  /* 0x009896800000895d */ /* 0x004fea0003900000 */
[----:B------:R-:W2:Y:S02]  /*8070*/  @!P0 SYNCS.PHASECHK.TRANS64 P0, [R0+URZ], R3 ;  /* 0x00000003000085a7 */ /* 0x000ea400080010ff */
[----:B--2---:R-:W-:Y:S05]  /*8080*/  @!P0 BRA `(.L_x_146) ;  /* 0xfffffffc00f08947 */ /* 0x004fea000383ffff */
[----:B------:R-:W-:Y:S05]  /*8090*/  BRA `(.L_x_147) ;  /* 0xffffffb000947947 */ /* 0x000fea000383ffff */
.L_x_53:
[----:B------:R-:W-:-:S07]  /*80a0*/  MOV R0, UR4 ;  /* 0x0000000400007c02 */ /* 0x000fce0008000f00 */
.L_x_148:
[----:B-1----:R1:W2:Y:S02]  /*80b0*/  SYNCS.PHASECHK.TRANS64.TRYWAIT P0, [R0+URZ], R3 ;  /* 0x00000003000075a7 */ /* 0x0022a400080011ff */
[----:B--2---:R-:W-:Y:S05]  /*80c0*/  @!P0 NANOSLEEP.SYNCS 0x989680 ;  /* 0x009896800000895d */ /* 0x004fea0003900000 */
[----:B------:R-:W2:Y:S02]  /*80d0*/  @!P0 SYNCS.PHASECHK.TRANS64 P0, [R0+URZ], R3 ;  /* 0x00000003000085a7 */ /* 0x000ea400080010ff */
[----:B--2---:R-:W-:Y:S05]  /*80e0*/  @!P0 BRA `(.L_x_148) ;  /* 0xfffffffc00f08947 */ /* 0x004fea000383ffff */
[----:B------:R-:W-:Y:S05]  /*80f0*/  BRA `(.L_x_149) ;  /* 0xffffffb000a07947 */ /* 0x000fea000383ffff */
.L_x_54:
[----:B------:R-:W-:-:S07]  /*8100*/  MOV R0, UR4 ;  /* 0x0000000400007c02 */ /* 0x000fce0008000f00 */
.L_x_150:
[----:B-1----:R1:W2:Y:S02]  /*8110*/  SYNCS.PHASECHK.TRANS64.TRYWAIT P0, [R0+URZ], R3 ;  /* 0x00000003000075a7 */ /* 0x0022a400080011ff */
[----:B--2---:R-:W-:Y:S05]  /*8120*/  @!P0 NANOSLEEP.SYNCS 0x989680 ;  /* 0x009896800000895d */ /* 0x004fea0003900000 */
[----:B------:R-:W2:Y:S02]  /*8130*/  @!P0 SYNCS.PHASECHK.TRANS64 P0, [R0+URZ], R3 ;  /* 0x00000003000085a7 */ /* 0x000ea400080010ff */
[----:B--2---:R-:W-:Y:S05]  /*8140*/  @!P0 BRA `(.L_x_150) ;  /* 0xfffffffc00f08947 */ /* 0x004fea000383ffff */
[----:B------:R-:W-:Y:S05]  /*8150*/  BRA `(.L_x_151) ;  /* 0xffffffb000ac7947 */ /* 0x000fea000383ffff */
.L_x_55:
[----:B------:R-:W-:-:S07]  /*8160*/  MOV R0, UR4 ;  /* 0x0000000400007c02 */ /* 0x000fce0008000f00 */
.L_x_152:
[----:B-1----:R1:W2:Y:S02]  /*8170*/  SYNCS.PHASECHK.TRANS64.TRYWAIT P0, [R0+URZ], R3 ;  /* 0x00000003000075a7 */ /* 0x0022a400080011ff */
[----:B--2---:R-:W-:Y:S05]  /*8180*/  @!P0 NANOSLEEP.SYNCS 0x989680 ;  /* 0x009896800000895d */ /* 0x004fea0003900000 */
[----:B------:R-:W2:Y:S02]  /*8190*/  @!P0 SYNCS.PHASECHK.TRANS64 P0, [R0+URZ], R3 ;  /* 0x00000003000085a7 */ /* 0x000ea400080010ff */
[----:B--2---:R-:W-:Y:S05]  /*81a0*/  @!P0 BRA `(.L_x_152) ;  /* 0xfffffffc00f08947 */ /* 0x004fea000383ffff */
[----:B------:R-:W-:Y:S05]  /*81b0*/  BRA `(.L_x_153) ;  /* 0xffffffb000b87947 */ /* 0x000fea000383ffff */
.L_x_56:
[----:B------:R-:W-:-:S07]  /*81c0*/  MOV R0, UR4 ;  /* 0x0000000400007c02 */ /* 0x000fce0008000f00 */
.L_x_154:
[----:B-1----:R1:W2:Y:S02]  /*81d0*/  SYNCS.PHASECHK.TRANS64.TRYWAIT P0, [R0+URZ], R3 ;  /* 0x00000003000075a7 */ /* 0x0022a400080011ff */
[----:B--2---:R-:W-:Y:S05]  /*81e0*/  @!P0 NANOSLEEP.SYNCS 0x989680 ;  /* 0x009896800000895d */ /* 0x004fea0003900000 */
[----:B------:R-:W2:Y:S02]  /*81f0*/  @!P0 SYNCS.PHASECHK.TRANS64 P0, [R0+URZ], R3 ;  /* 0x00000003000085a7 */ /* 0x000ea400080010ff */
[----:B--2---:R-:W-:Y:S05]  /*8200*/  @!P0 BRA `(.L_x_154) ;  /* 0xfffffffc00f08947 */ /* 0x004fea000383ffff */
[----:B------:R-:W-:Y:S05]  /*8210*/  BRA `(.L_x_155) ;  /* 0xffffffb000c47947 */ /* 0x000fea000383ffff */
.L_x_57:
[----:B------:R-:W-:-:S07]  /*8220*/  MOV R0, UR4 ;  /* 0x0000000400007c02 */ /* 0x000fce0008000f00 */
.L_x_156:
[----:B-1----:R1:W2:Y:S02]  /*8230*/  SYNCS.PHASECHK.TRANS64.TRYWAIT P0, [R0+URZ], R3 ;  /* 0x00000003000075a7 */ /* 0x0022a400080011ff */
[----:B--2---:R-:W-:Y:S05]  /*8240*/  @!P0 NANOSLEEP.SYNCS 0x989680 ;  /* 0x009896800000895d */ /* 0x004fea0003900000 */
[----:B------:R-:W2:Y:S02]  /*8250*/  @!P0 SYNCS.PHASECHK.TRANS64 P0, [R0+URZ], R3 ;  /* 0x00000003000085a7 */ /* 0x000ea400080010ff */
[----:B--2---:R-:W-:Y:S05]  /*8260*/  @!P0 BRA `(.L_x_156) ;  /* 0xfffffffc00f08947 */ /* 0x004fea000383ffff */
[----:B------:R-:W-:Y:S05]  /*8270*/  BRA `(.L_x_157) ;  /* 0xffffffb000d07947 */ /* 0x000fea000383ffff */
.L_x_58:
[----:B------:R-:W-:-:S07]  /*8280*/  MOV R0, UR4 ;  /* 0x0000000400007c02 */ /* 0x000fce0008000f00 */
.L_x_158:
[----:B-1----:R1:W2:Y:S02]  /*8290*/  SYNCS.PHASECHK.TRANS64.TRYWAIT P0, [R0+URZ], R3 ;  /* 0x00000003000075a7 */ /* 0x0022a400080011ff */
[----:B--2---:R-:W-:Y:S05]  /*82a0*/  @!P0 NANOSLEEP.SYNCS 0x989680 ;  /* 0x009896800000895d */ /* 0x004fea0003900000 */
[----:B------:R-:W2:Y:S02]  /*82b0*/  @!P0 SYNCS.PHASECHK.TRANS64 P0, [R0+URZ], R3 ;  /* 0x00000003000085a7 */ /* 0x000ea400080010ff */
[----:B--2---:R-:W-:Y:S05]  /*82c0*/  @!P0 BRA `(.L_x_158) ;  /* 0xfffffffc00f08947 */ /* 0x004fea000383ffff */
[----:B------:R-:W-:Y:S05]  /*82d0*/  BRA `(.L_x_159) ;  /* 0xffffffb000dc7947 */ /* 0x000fea000383ffff */
.L_x_59:
[----:B------:R-:W-:-:S07]  /*82e0*/  MOV R0, UR4 ;  /* 0x0000000400007c02 */ /* 0x000fce0008000f00 */
.L_x_160:
[----:B-1----:R1:W2:Y:S02]  /*82f0*/  SYNCS.PHASECHK.TRANS64.TRYWAIT P0, [R0+URZ], R3 ;  /* 0x00000003000075a7 */ /* 0x0022a400080011ff */
[----:B--2---:R-:W-:Y:S05]  /*8300*/  @!P0 NANOSLEEP.SYNCS 0x989680 ;  /* 0x009896800000895d */ /* 0x004fea0003900000 */
[----:B------:R-:W2:Y:S02]  /*8310*/  @!P0 SYNCS.PHASECHK.TRANS64 P0, [R0+URZ], R3 ;  /* 0x00000003000085a7 */ /* 0x000ea400080010ff */
[----:B--2---:R-:W-:Y:S05]  /*8320*/  @!P0 BRA `(.L_x_160) ;  /* 0xfffffffc00f08947 */ /* 0x004fea000383ffff */
[----:B------:R-:W-:Y:S05]  /*8330*/  BRA `(.L_x_161) ;  /* 0xffffffb000e87947 */ /* 0x000fea000383ffff */
.L_x_60:
[----:B------:R-:W-:-:S07]  /*8340*/  MOV R0, UR4 ;  /* 0x0000000400007c02 */ /* 0x000fce0008000f00 */
.L_x_162:
[----:B-1----:R1:W2:Y:S02]  /*8350*/  SYNCS.PHASECHK.TRANS64.TRYWAIT P0, [R0+URZ], R3 ;  /* 0x00000003000075a7 */ /* 0x0022a400080011ff */
[----:B--2---:R-:W-:Y:S05]  /*8360*/  @!P0 NANOSLEEP.SYNCS 0x989680 ;  /* 0x009896800000895d */ /* 0x004fea0003900000 */
[----:B------:R-:W2:Y:S02]  /*8370*/  @!P0 SYNCS.PHASECHK.TRANS64 P0, [R0+URZ], R3 ;  /* 0x00000003000085a7 */ /* 0x000ea400080010ff */
[----:B--2---:R-:W-:Y:S05]  /*8380*/  @!P0 BRA `(.L_x_162) ;  /* 0xfffffffc00f08947 */ /* 0x004fea000383ffff */
[----:B------:R-:W-:Y:S05]  /*8390*/  BRA `(.L_x_163) ;  /* 0xffffffb000f47947 */ /* 0x000fea000383ffff */
.L_x_61:
[----:B------:R-:W-:-:S07]  /*83a0*/  MOV R0, UR4 ;  /* 0x0000000400007c02 */ /* 0x000fce0008000f00 */
.L_x_164:
[----:B-1----:R1:W2:Y:S02]  /*83b0*/  SYNCS.PHASECHK.TRANS64.TRYWAIT P0, [R0+URZ], R3 ;  /* 0x00000003000075a7 */ /* 0x0022a400080011ff */
[----:B--2---:R-:W-:Y:S05]  /*83c0*/  @!P0 NANOSLEEP.SYNCS 0x989680 ;  /* 0x009896800000895d */ /* 0x004fea0003900000 */
[----:B------:R-:W2:Y:S02]  /*83d0*/  @!P0 SYNCS.PHASECHK.TRANS64 P0, [R0+URZ], R3 ;  /* 0x00000003000085a7 */ /* 0x000ea400080010ff */
[----:B--2---:R-:W-:Y:S05]  /*83e0*/  @!P0 BRA `(.L_x_164) ;  /* 0xfffffffc00f08947 */ /* 0x004fea000383ffff */
[----:B------:R-:W-:Y:S05]  /*83f0*/  BRA `(.L_x_165) ;  /* 0xffffffb400007947 */ /* 0x000fea000383ffff */
.L_x_62:
[----:B------:R-:W-:-:S07]  /*8400*/  MOV R0, UR4 ;  /* 0x0000000400007c02 */ /* 0x000fce0008000f00 */
.L_x_166:
[----:B-1----:R1:W2:Y:S02]  /*8410*/  SYNCS.PHASECHK.TRANS64.TRYWAIT P0, [R0+URZ], R3 ;  /* 0x00000003000075a7 */ /* 0x0022a400080011ff */
[----:B--2---:R-:W-:Y:S05]  /*8420*/  @!P0 NANOSLEEP.SYNCS 0x989680 ;  /* 0x009896800000895d */ /* 0x004fea0003900000 */
[----:B------:R-:W2:Y:S02]  /*8430*/  @!P0 SYNCS.PHASECHK.TRANS64 P0, [R0+URZ], R3 ;  /* 0x00000003000085a7 */ /* 0x000ea400080010ff */
[----:B--2---:R-:W-:Y:S05]  /*8440*/  @!P0 BRA `(.L_x_166) ;  /* 0xfffffffc00f08947 */ /* 0x004fea000383ffff */
[----:B------:R-:W-:Y:S05]  /*8450*/  BRA `(.L_x_167) ;  /* 0xffffffb4000c7947 */ /* 0x000fea000383ffff */
.L_x_63:
[----:B------:R-:W-:-:S07]  /*8460*/  MOV R0, UR4 ;  /* 0x0000000400007c02 */ /* 0x000fce0008000f00 */
.L_x_168:
[----:B-1----:R1:W2:Y:S02]  /*8470*/  SYNCS.PHASECHK.TRANS64.TRYWAIT P0, [R0+URZ], R3 ;  /* 0x00000003000075a7 */ /* 0x0022a400080011ff */
[----:B--2---:R-:W-:Y:S05]  /*8480*/  @!P0 NANOSLEEP.SYNCS 0x989680 ;  /* 0x009896800000895d */ /* 0x004fea0003900000 */
[----:B------:R-:W2:Y:S02]  /*8490*/  @!P0 SYNCS.PHASECHK.TRANS64 P0, [R0+URZ], R3 ;  /* 0x00000003000085a7 */ /* 0x000ea400080010ff */
[----:B--2---:R-:W-:Y:S05]  /*84a0*/  @!P0 BRA `(.L_x_168) ;  /* 0xfffffffc00f08947 */ /* 0x004fea000383ffff */
[----:B------:R-:W-:Y:S05]  /*84b0*/  BRA `(.L_x_169) ;  /* 0xffffffb400187947 */ /* 0x000fea000383ffff */
.L_x_64:
[----:B------:R-:W-:-:S07]  /*84c0*/  MOV R0, UR4 ;  /* 0x0000000400007c02 */ /* 0x000fce0008000f00 */
.L_x_170:
[----:B-1----:R1:W2:Y:S02]  /*84d0*/  SYNCS.PHASECHK.TRANS64.TRYWAIT P0, [R0+URZ], R3 ;  /* 0x00000003000075a7 */ /* 0x0022a400080011ff */
[----:B--2---:R-:W-:Y:S05]  /*84e0*/  @!P0 NANOSLEEP.SYNCS 0x989680 ;  /* 0x009896800000895d */ /* 0x004fea0003900000 */
[----:B------:R-:W2:Y:S02]  /*84f0*/  @!P0 SYNCS.PHASECHK.TRANS64 P0, [R0+URZ], R3 ;  /* 0x00000003000085a7 */ /* 0x000ea400080010ff */
[----:B--2---:R-:W-:Y:S05]  /*8500*/  @!P0 BRA `(.L_x_170) ;  /* 0xfffffffc00f08947 */ /* 0x004fea000383ffff */
[----:B------:R-:W-:Y:S05]  /*8510*/  BRA `(.L_x_171) ;  /* 0xffffffb400247947 */ /* 0x000fea000383ffff */
.L_x_65:
[----:B------:R-:W-:-:S07]  /*8520*/  MOV R0, UR4 ;  /* 0x0000000400007c02 */ /* 0x000fce0008000f00 */
.L_x_172:
[----:B-1----:R1:W2:Y:S02]  /*8530*/  SYNCS.PHASECHK.TRANS64.TRYWAIT P0, [R0+URZ], R3 ;  /* 0x00000003000075a7 */ /* 0x0022a400080011ff */
[----:B--2---:R-:W-:Y:S05]  /*8540*/  @!P0 NANOSLEEP.SYNCS 0x989680 ;  /* 0x009896800000895d */ /* 0x004fea0003900000 */
[----:B------:R-:W2:Y:S02]  /*8550*/  @!P0 SYNCS.PHASECHK.TRANS64 P0, [R0+URZ], R3 ;  /* 0x00000003000085a7 */ /* 0x000ea400080010ff */
[----:B--2---:R-:W-:Y:S05]  /*8560*/  @!P0 BRA `(.L_x_172) ;  /* 0xfffffffc00f08947 */ /* 0x004fea000383ffff */
[----:B------:R-:W-:Y:S05]  /*8570*/  BRA `(.L_x_173) ;  /* 0xffffffb400307947 */ /* 0x000fea000383ffff */
.L_x_66:
[----:B------:R-:W-:-:S07]  /*8580*/  MOV R0, UR4 ;  /* 0x0000000400007c02 */ /* 0x000fce0008000f00 */
.L_x_174:
[----:B-1----:R1:W2:Y:S02]  /*8590*/  SYNCS.PHASECHK.TRANS64.TRYWAIT P0, [R0+URZ], R3 ;  /* 0x00000003000075a7 */ /* 0x0022a400080011ff */
[----:B--2---:R-:W-:Y:S05]  /*85a0*/  @!P0 NANOSLEEP.SYNCS 0x989680 ;  /* 0x009896800000895d */ /* 0x004fea0003900000 */
[----:B------:R-:W2:Y:S02]  /*85b0*/  @!P0 SYNCS.PHASECHK.TRANS64 P0, [R0+URZ], R3 ;  /* 0x00000003000085a7 */ /* 0x000ea400080010ff */
[----:B--2---:R-:W-:Y:S05]  /*85c0*/  @!P0 BRA `(.L_x_174) ;  /* 0xfffffffc00f08947 */ /* 0x004fea000383ffff */
[----:B------:R-:W-:Y:S05]  /*85d0*/  BRA `(.L_x_175) ;  /* 0xffffffb4003c7947 */ /* 0x000fea000383ffff */
.L_x_69:
[----:B------:R-:W-:-:S07]  /*85e0*/  MOV R4, UR40 ;  /* 0x0000002800047c02 */ /* 0x000fce0008000f00 */
.L_x_176:
[----:B--2---:R2:W3:Y:S02]  /*85f0*/  SYNCS.PHASECHK.TRANS64.TRYWAIT P1, [R4+URZ+0x1d8], R7 ;  /* 0x0001d807040075a7 */ /* 0x0044e400080211ff */
[----:B---3--:R-:W-:Y:S05]  /*8600*/  @!P1 NANOSLEEP.SYNCS 0x989680 ;  /* 0x009896800000995d */ /* 0x008fea0003900000 */
[----:B------:R-:W3:Y:S02]  /*8610*/  @!P1 SYNCS.PHASECHK.TRANS64 P1, [R4+URZ+0x1d8], R7 ;  /* 0x0001d807040095a7 */ /* 0x000ee400080210ff */
[----:B---3--:R-:W-:Y:S05]  /*8620*/  @!P1 BRA `(.L_x_176) ;  /* 0xfffffffc00f09947 */ /* 0x008fea000383ffff */
[----:B------:R-:W-:Y:S05]  /*8630*/  BRA `(.L_x_177) ;  /* 0xffffffb400a07947 */ /* 0x000fea000383ffff */
.L_x_70:
[----:B--2---:R-:W-:-:S07]  /*8640*/  MOV R4, UR40 ;  /* 0x0000002800047c02 */ /* 0x004fce0008000f00 */
.L_x_178:
[----:B--2---:R2:W3:Y:S02]  /*8650*/  SYNCS.PHASECHK.TRANS64.TRYWAIT P1, [R4+URZ+0x1d0], R5 ;  /* 0x0001d005040075a7 */ /* 0x0044e400080211ff */
[----:B---3--:R-:W-:Y:S05]  /*8660*/  @!P1 NANOSLEEP.SYNCS 0x989680 ;  /* 0x009896800000995d */ /* 0x008fea0003900000 */
[----:B------:R-:W3:Y:S02]  /*8670*/  @!P1 SYNCS.PHASECHK.TRANS64 P1, [R4+URZ+0x1d0], R5 ;  /* 0x0001d005040095a7 */ /* 0x000ee400080210ff */
[----:B---3--:R-:W-:Y:S05]  /*8680*/  @!P1 BRA `(.L_x_178) ;  /* 0xfffffffc00f09947 */ /* 0x008fea000383ffff */
[----:B------:R-:W-:Y:S05]  /*8690*/  BRA `(.L_x_179) ;  /* 0xffffffb400a87947 */ /* 0x000fea000383ffff */
.L_x_78:
[----:B------:R-:W-:-:S07]  /*86a0*/  MOV R0, UR7 ;  /* 0x0000000700007c02 */ /* 0x000fce0008000f00 */
.L_x_180:
[----:B--2---:R2:W3:Y:S02]  /*86b0*/  SYNCS.PHASECHK.TRANS64.TRYWAIT P0, [R0+URZ+0x1d0], R5 ;  /* 0x0001d005000075a7 */ /* 0x0044e400080011ff */
[----:B---3--:R-:W-:Y:S05]  /*86c0*/  @!P0 NANOSLEEP.SYNCS 0x989680 ;  /* 0x009896800000895d */ /* 0x008fea0003900000 */
[----:B------:R-:W3:Y:S02]  /*86d0*/  @!P0 SYNCS.PHASECHK.TRANS64 P0, [R0+URZ+0x1d0], R5 ;  /* 0x0001d005000085a7 */ /* 0x000ee400080010ff */
[----:B---3--:R-:W-:Y:S05]  /*86e0*/  @!P0 BRA `(.L_x_180) ;  /* 0xfffffffc00f08947 */ /* 0x008fea000383ffff */
[----:B------:R-:W-:Y:S05]  /*86f0*/  BRA `(.L_x_181) ;  /* 0xffffffbc001c7947 */ /* 0x000fea000383ffff */
.L_x_79:
[----:B------:R-:W-:-:S07]  /*8700*/  MOV R5, UR9 ;  /* 0x0000000900057c02 */ /* 0x000fce0008000f00 */
.L_x_182:
[----:B--2---:R2:W3:Y:S02]  /*8710*/  SYNCS.PHASECHK.TRANS64.TRYWAIT P0, [R5+URZ+0x1f0], R0 ;  /* 0x0001f000050075a7 */ /* 0x0044e400080011ff */
[----:B---3--:R-:W-:Y:S05]  /*8720*/  @!P0 NANOSLEEP.SYNCS 0x989680 ;  /* 0x009896800000895d */ /* 0x008fea0003900000 */
[----:B------:R-:W3:Y:S02]  /*8730*/  @!P0 SYNCS.PHASECHK.TRANS64 P0, [R5+URZ+0x1f0], R0 ;  /* 0x0001f000050085a7 */ /* 0x000ee400080010ff */
[----:B---3--:R-:W-:Y:S05]  /*8740*/  @!P0 BRA `(.L_x_182) ;  /* 0xfffffffc00f08947 */ /* 0x008fea000383ffff */
[----:B------:R-:W-:Y:S05]  /*8750*/  BRA `(.L_x_183) ;  /* 0xffffffbc00387947 */ /* 0x000fea000383ffff */
.L_x_82:
[----:B--2---:R-:W-:Y:S07]  /*8760*/  MOV R0, UR8 ;  /* 0x0000000800007c02 */ /* 0x004fee0008000f00 */
.L_x_184:
[----:B--2---:R2:W3:Y:S02]  /*8770*/  SYNCS.PHASECHK.TRANS64.TRYWAIT P0, [R0+URZ], R5 ;  /* 0x00000005000075a7 */ /* 0x0044e400080011ff */
[----:B---3--:R-:W-:Y:S05]  /*8780*/  @!P0 NANOSLEEP.SYNCS 0x989680 ;  /* 0x009896800000895d */ /* 0x008fea0003900000 */
[----:B------:R-:W3:Y:S02]  /*8790*/  @!P0 SYNCS.PHASECHK.TRANS64 P0, [R0+URZ], R5 ;  /* 0x00000005000085a7 */ /* 0x000ee400080010ff */
[----:B---3--:R-:W-:Y:S05]  /*87a0*/  @!P0 BRA `(.L_x_184) ;  /* 0xfffffffc00f08947 */ /* 0x008fea000383ffff */
[----:B------:R-:W-:Y:S05]  /*87b0*/  BRA `(.L_x_81) ;  /* 0xffffffbc00687947 */ /* 0x000fea000383ffff */
.L_x_85:
[----:B------:R-:W-:-:S07]  /*87c0*/  MOV R0, UR5 ;  /* 0x0000000500007c02 */ /* 0x000fce0008000f00 */
.L_x_185:
[----:B--2---:R2:W4:Y:S02]  /*87d0*/  SYNCS.PHASECHK.TRANS64.TRYWAIT P0, [R0+URZ], R3 ;  /* 0x00000003000075a7 */ /* 0x00452400080011ff */
[----:B----4-:R-:W-:Y:S05]  /*87e0*/  @!P0 NANOSLEEP.SYNCS 0x989680 ;  /* 0x009896800000895d */ /* 0x010fea0003900000 */
[----:B------:R-:W4:Y:S02]  /*87f0*/  @!P0 SYNCS.PHASECHK.TRANS64 P0, [R0+URZ], R3 ;  /* 0x00000003000085a7 */ /* 0x000f2400080010ff */
[----:B----4-:R-:W-:Y:S05]  /*8800*/  @!P0 BRA `(.L_x_185) ;  /* 0xfffffffc00f08947 */ /* 0x010fea000383ffff */
[----:B------:R-:W-:Y:S05]  /*8810*/  BRA `(.L_x_186) ;  /* 0xffffffc000287947 */ /* 0x000fea000383ffff */
.L_x_86:
[----:B------:R-:W-:-:S07]  /*8820*/  MOV R0, UR6 ;  /* 0x0000000600007c02 */ /* 0x000fce0008000f00 */
.L_x_187:
[----:B--2---:R2:W4:Y:S02]  /*8830*/  SYNCS.PHASECHK.TRANS64.TRYWAIT P0, [R0+URZ], R3 ;  /* 0x00000003000075a7 */ /* 0x00452400080011ff */
[----:B----4-:R-:W-:Y:S05]  /*8840*/  @!P0 NANOSLEEP.SYNCS 0x989680 ;  /* 0x009896800000895d */ /* 0x010fea0003900000 */
[----:B------:R-:W4:Y:S02]  /*8850*/  @!P0 SYNCS.PHASECHK.TRANS64 P0, [R0+URZ], R3 ;  /* 0x00000003000085a7 */ /* 0x000f2400080010ff */
[----:B----4-:R-:W-:Y:S05]  /*8860*/  @!P0 BRA `(.L_x_187) ;  /* 0xfffffffc00f08947 */ /* 0x010fea000383ffff */
[----:B------:R-:W-:Y:S05]  /*8870*/  BRA `(.L_x_188) ;  /* 0xffffffc000347947 */ /* 0x000fea000383ffff */
.L_x_91:
[----:B------:R-:W-:Y:S07]  /*8880*/  MOV R0, UR14 ;  /* 0x0000000e00007c02 */ /* 0x000fee0008000f00 */
.L_x_189:
[----:B---3--:R3:W1:Y:S02]  /*8890*/  SYNCS.PHASECHK.TRANS64.TRYWAIT P0, [R0+URZ+0x1d0], R3 ;  /* 0x0001d003000075a7 */ /* 0x00866400080011ff */
[----:B-1----:R-:W-:Y:S05]  /*88a0*/  @!P0 NANOSLEEP.SYNCS 0x989680 ;  /* 0x009896800000895d */ /* 0x002fea0003900000 */
[----:B------:R-:W1:Y:S02]  /*88b0*/  @!P0 SYNCS.PHASECHK.TRANS64 P0, [R0+URZ+0x1d0], R3 ;  /* 0x0001d003000085a7 */ /* 0x000e6400080010ff */
[----:B-1----:R-:W-:Y:S05]  /*88c0*/  @!P0 BRA `(.L_x_189) ;  /* 0xfffffffc00f08947 */ /* 0x002fea000383ffff */
[----:B------:R-:W-:Y:S05]  /*88d0*/  BRA `(.L_x_190) ;  /* 0xffffffc400607947 */ /* 0x000fea000383ffff */
.L_x_94:
[----:B------:R-:W-:Y:S07]  /*88e0*/  MOV R0, UR14 ;  /* 0x0000000e00007c02 */ /* 0x000fee0008000f00 */
.L_x_191:
[----:B--2---:R2:W3:Y:S02]  /*88f0*/  SYNCS.PHASECHK.TRANS64.TRYWAIT P0, [R0+URZ+0x1c8], R3 ;  /* 0x0001c803000075a7 */ /* 0x0044e400080011ff */
[----:B---3--:R-:W-:Y:S05]  /*8900*/  @!P0 NANOSLEEP.SYNCS 0x989680 ;  /* 0x009896800000895d */ /* 0x008fea0003900000 */
[----:B------:R-:W3:Y:S02]  /*8910*/  @!P0 SYNCS.PHASECHK.TRANS64 P0, [R0+URZ+0x1c8], R3 ;  /* 0x0001c803000085a7 */ /* 0x000ee400080010ff */
[----:B---3--:R-:W-:Y:S05]  /*8920*/  @!P0 BRA `(.L_x_191) ;  /* 0xfffffffc00f08947 */ /* 0x008fea000383ffff */
[----:B------:R-:W-:Y:S05]  /*8930*/  BRA `(.L_x_93) ;  /* 0xffffffc800547947 */ /* 0x000fea000383ffff */
.L_x_97:
[----:B------:R-:W-:Y:S07]  /*8940*/  MOV R0, UR14 ;  /* 0x0000000e00007c02 */ /* 0x000fee0008000f00 */
.L_x_192:
[----:B-1----:R1:W2:Y:S02]  /*8950*/  SYNCS.PHASECHK.TRANS64.TRYWAIT P2, [R0+URZ+0x1b8], R29 ;  /* 0x0001b81d000075a7 */ /* 0x0022a400080411ff */
[----:B--2---:R-:W-:Y:S05]  /*8960*/  @!P2 NANOSLEEP.SYNCS 0x989680 ;  /* 0x009896800000a95d */ /* 0x004fea0003900000 */
[----:B------:R-:W2:Y:S02]  /*8970*/  @!P2 SYNCS.PHASECHK.TRANS64 P2, [R0+URZ+0x1b8], R29 ;  /* 0x0001b81d0000a5a7 */ /* 0x000ea400080410ff */
[----:B--2---:R-:W-:Y:S05]  /*8980*/  @!P2 BRA `(.L_x_192) ;  /* 0xfffffffc00f0a947 */ /* 0x004fea000383ffff */
[----:B------:R-:W-:Y:S05]  /*8990*/  BRA `(.L_x_193) ;  /* 0xffffffcc00307947 */ /* 0x000fea000383ffff */
.L_x_102:
[----:B------:R-:W-:Y:S07]  /*89a0*/  MOV R0, UR43 ;  /* 0x0000002b00007c02 */ /* 0x000fee0008000f00 */
.L_x_194:
[----:B--2---:R2:W4:Y:S02]  /*89b0*/  SYNCS.PHASECHK.TRANS64.TRYWAIT P0, [R0+URZ+0x1d0], R3 ;  /* 0x0001d003000075a7 */ /* 0x00452400080011ff */
[----:B----4-:R-:W-:Y:S05]  /*89c0*/  @!P0 NANOSLEEP.SYNCS 0x989680 ;  /* 0x009896800000895d */ /* 0x010fea0003900000 */
[----:B------:R-:W4:Y:S02]  /*89d0*/  @!P0 SYNCS.PHASECHK.TRANS64 P0, [R0+URZ+0x1d0], R3 ;  /* 0x0001d003000085a7 */ /* 0x000f2400080010ff */
[----:B----4-:R-:W-:Y:S05]  /*89e0*/  @!P0 BRA `(.L_x_194) ;  /* 0xfffffffc00f08947 */ /* 0x010fea000383ffff */
[----:B------:R-:W-:Y:S05]  /*89f0*/  BRA `(.L_x_195) ;  /* 0xffffffd000fc7947 */ /* 0x000fea000383ffff */
.L_x_113:
[----:B-1----:R-:W-:Y:S04]  /*8a00*/  MOV R0, UR43 ;  /* 0x0000002b00007c02 */ /* 0x002fe80008000f00 */
[----:B------:R1:W2:Y:S03]  /*8a10*/  SYNCS.PHASECHK.TRANS64.TRYWAIT P1, [R0+URZ+0x1b0], R5 ;  /* 0x0001b005000075a7 */ /* 0x0002a600080211ff */
[----:B--2---:R-:W-:Y:S05]  /*8a20*/  @!P1 NANOSLEEP.SYNCS 0x989680 ;  /* 0x009896800000995d */ /* 0x004fea0003900000 */
[----:B------:R-:W2:Y:S02]  /*8a30*/  @!P1 SYNCS.PHASECHK.TRANS64 P1, [R0+URZ+0x1b0], R5 ;  /* 0x0001b005000095a7 */ /* 0x000ea400080210ff */
[----:B--2---:R-:W-:Y:S05]  /*8a40*/  @!P1 BRA `(.L_x_113) ;  /* 0xfffffffc00ec9947 */ /* 0x004fea000383ffff */
[----:B------:R-:W-:Y:S05]  /*8a50*/  BRA `(.L_x_112) ;  /* 0xffffffe000507947 */ /* 0x000fea000383ffff */
.L_x_115:
[----:B------:R1:W1:Y:S02]  /*8a60*/  SYNCS.PHASECHK.TRANS64.TRYWAIT P1, [R92+URZ+0x1e0], R3 ;  /* 0x0001e0035c0075a7 */ /* 0x00026400080211ff */
[----:B-1----:R-:W-:Y:S05]  /*8a70*/  @!P1 NANOSLEEP.SYNCS 0x989680 ;  /* 0x009896800000995d */ /* 0x002fea0003900000 */
[----:B------:R-:W1:Y:S02]  /*8a80*/  @!P1 SYNCS.PHASECHK.TRANS64 P1, [R92+URZ+0x1e0], R3 ;  /* 0x0001e0035c0095a7 */ /* 0x000e6400080210ff */
[----:B-1----:R-:W-:Y:S05]  /*8a90*/  @!P1 BRA `(.L_x_115) ;  /* 0xfffffffc00f09947 */ /* 0x002fea000383ffff */
[----:B------:R-:W-:Y:S05]  /*8aa0*/  BRA `(.L_x_114) ;  /* 0xffffffe0008c7947 */ /* 0x000fea000383ffff */
        .weak           $__internal_0_$__cuda_sm10x_tcgen05_guardrail_trap_col_being_dealloced_not_returned_by_alloc
        .type           $__internal_0_$__cuda_sm10x_tcgen05_guardrail_trap_col_being_dealloced_not_returned_by_alloc,@function
        .size           $__internal_0_$__cuda_sm10x_tcgen05_guardrail_trap_col_being_dealloced_not_returned_by_alloc,($__internal_1_$__cuda_sm10x_tcgen05_guardrail_trap_phase_invalid_during_alloc - $__internal_0_$__cuda_sm10x_tcgen05_guardrail_trap_col_being_dealloced_not_returned_by_alloc)
$__internal_0_$__cuda_sm10x_tcgen05_guardrail_trap_col_being_dealloced_not_returned_by_alloc:
[----:B------:R-:W-:Y:S05]  /*8ab0*/  BPT.TRAP 0x1 ;  /* 0x000000040000795c */ /* 0x000fea0000300000 */
[----:B------:R-:W-:-:S04]  /*8ac0*/  HFMA2 R3, -RZ, RZ, 0, 0 ;  /* 0x00000000ff037431 */ /* 0x000fc800000001ff */
[----:B------:R-:W-:Y:S05]  /*8ad0*/  RET.REL.NODEC R2 `(_ZN7cutlass13device_kernelINS_4conv6kernel13ConvUniversalINS1_16ConvProblemShapeILNS1_8OperatorE2ELi2EEENS1_10collective14CollectiveConvINS1_47MainloopSm100TmaUmmaWarpSpecializedImplicitGemmILS5_2ELi27ELi2ELi1ELi2EN4cute5tupleIJNSA_1CILi2EEENSC_ILi1EEESE_EEEEENSB_IJNSC_ILi64EEENSB_IJSH_EEESI_EEENS_12float_e4m3_tESK_NSA_8TiledMMAINSA_8MMA_AtomIJNSA_10MMA_TraitsINSA_19SM100_MMA_F8F6F4_SSEJSK_SK_fSH_SH_NSA_17integral_constantINSA_4UMMA5MajorELSR_1EEESS_NSP_INSQ_7ScaleInELST_0EEESU_EEEEEENSA_6LayoutINSB_IJSE_SE_SE_EEENSB_IJNSC_ILi0EEESZ_SZ_EEEEENSB_IJNSA_10UnderscoreES12_S12_EEEEENS7_6detail27Sm100ImplicitGemmTileTraitsINSA_13SM90_TMA_LOADENSA_14ComposedLayoutINSA_7SwizzleILi2ELi4ELi3EEENSA_18smem_ptr_flag_bitsILi8EEENSX_INSB_IJSH_NSC_ILi8EEEEEENSB_IJSE_SH_EEEEEEEvEENS16_INSA_30SM90_TMA_LOAD_IM2COL_MULTICASTES1H_vEEEENS_8epilogue10collective18CollectiveEpilogueINS1M_23Sm100TmaWarpSpecializedILi1ELi1ELi32ELb0ELb0EEEJSJ_NSB_IJNSX_ISH_SE_EES1R_EEESK_NSB_IJlNSB_IJSE_llEEESZ_EEESK_S1U_NS1M_6fusion15FusionCallbacksIS1Q_NS1V_17LinearCombinationISK_fSK_fLNS_15FloatRoundStyleE2EEESJ_S1S_JEEENSA_5SM1004TMEM4LOAD26SM100_TMEM_LOAD_16dp32b32xES17_NS18_IS1A_S1C_NSX_INSB_IJS1D_SH_EEENSB_IJSH_SE_EEEEEEENSA_39AutoVectorizingCopyWithAssumedAlignmentILi128EEENSA_14SM90_TMA_STOREES28_S2A_S2A_EEEvvEEEEvNT_6ParamsE) ;  /* 0xffffff7402487950 */ /* 0x000fea0003c3ffff */
        .weak           $__internal_1_$__cuda_sm10x_tcgen05_guardrail_trap_phase_invalid_during_alloc
        .type           $__internal_1_$__cuda_sm10x_tcgen05_guardrail_trap_phase_invalid_during_alloc,@function
        .size           $__internal_1_$__cuda_sm10x_tcgen05_guardrail_trap_phase_invalid_during_alloc,($__internal_2_$__cuda_sm10x_tcgen05_guardrail_trap_unallocated_columns_being_dealloced - $__internal_1_$__cuda_sm10x_tcgen05_guardrail_trap_phase_invalid_during_alloc)
$__internal_1_$__cuda_sm10x_tcgen05_guardrail_trap_phase_invalid_during_alloc:
[----:B------:R-:W-:Y:S05]  /*8ae0*/  BPT.TRAP 0x1 ;  /* 0x000000040000795c */ /* 0x000fea0000300000 */
[----:B------:R-:W-:-:S04]  /*8af0*/  MOV R3, 0x0 ;  /* 0x0000000000037802 */ /* 0x000fc80000000f00 */
[----:B------:R-:W-:Y:S05]  /*8b00*/  RET.REL.NODEC R2 `(_ZN7cutlass13device_kernelINS_4conv6kernel13ConvUniversalINS1_16ConvProblemShapeILNS1_8OperatorE2ELi2EEENS1_10collective14CollectiveConvINS1_47MainloopSm100TmaUmmaWarpSpecializedImplicitGemmILS5_2ELi27ELi2ELi1ELi2EN4cute5tupleIJNSA_1CILi2EEENSC_ILi1EEESE_EEEEENSB_IJNSC_ILi64EEENSB_IJSH_EEESI_EEENS_12float_e4m3_tESK_NSA_8TiledMMAINSA_8MMA_AtomIJNSA_10MMA_TraitsINSA_19SM100_MMA_F8F6F4_SSEJSK_SK_fSH_SH_NSA_17integral_constantINSA_4UMMA5MajorELSR_1EEESS_NSP_INSQ_7ScaleInELST_0EEESU_EEEEEENSA_6LayoutINSB_IJSE_SE_SE_EEENSB_IJNSC_ILi0EEESZ_SZ_EEEEENSB_IJNSA_10UnderscoreES12_S12_EEEEENS7_6detail27Sm100ImplicitGemmTileTraitsINSA_13SM90_TMA_LOADENSA_14ComposedLayoutINSA_7SwizzleILi2ELi4ELi3EEENSA_18smem_ptr_flag_bitsILi8EEENSX_INSB_IJSH_NSC_ILi8EEEEEENSB_IJSE_SH_EEEEEEEvEENS16_INSA_30SM90_TMA_LOAD_IM2COL_MULTICASTES1H_vEEEENS_8epilogue10collective18CollectiveEpilogueINS1M_23Sm100TmaWarpSpecializedILi1ELi1ELi32ELb0ELb0EEEJSJ_NSB_IJNSX_ISH_SE_EES1R_EEESK_NSB_IJlNSB_IJSE_llEEESZ_EEESK_S1U_NS1M_6fusion15FusionCallbacksIS1Q_NS1V_17LinearCombinationISK_fSK_fLNS_15FloatRoundStyleE2EEESJ_S1S_JEEENSA_5SM1004TMEM4LOAD26SM100_TMEM_LOAD_16dp32b32xES17_NS18_IS1A_S1C_NSX_INSB_IJS1D_SH_EEENSB_IJSH_SE_EEEEEEENSA_39AutoVectorizingCopyWithAssumedAlignmentILi128EEENSA_14SM90_TMA_STOREES28_S2A_S2A_EEEvvEEEEvNT_6ParamsE) ;  /* 0xffffff74023c7950 */ /* 0x000fea0003c3ffff */
        .weak           $__internal_2_$__cuda_sm10x_tcgen05_guardrail_trap_unallocated_columns_being_dealloced
        .type           $__internal_2_$__cuda_sm10x_tcgen05_guardrail_trap_unallocated_columns_being_dealloced,@function
        .size           $__internal_2_$__cuda_sm10x_tcgen05_guardrail_trap_unallocated_columns_being_dealloced,(.L_x_197 - $__internal_2_$__cuda_sm10x_tcgen05_guardrail_trap_unallocated_columns_being_dealloced)
$__internal_2_$__cuda_sm10x_tcgen05_guardrail_trap_unallocated_columns_being_dealloced:
[----:B------:R-:W-:Y:S05]  /*8b10*/  BPT.TRAP 0x1 ;  /* 0x000000040000795c */ /* 0x000fea0000300000 */
[----:B------:R-:W-:-:S04]  /*8b20*/  HFMA2 R3, -RZ, RZ, 0, 0 ;  /* 0x00000000ff037431 */ /* 0x000fc800000001ff */
[----:B------:R-:W-:Y:S05]  /*8b30*/  RET.REL.NODEC R2 `(_ZN7cutlass13device_kernelINS_4conv6kernel13ConvUniversalINS1_16ConvProblemShapeILNS1_8OperatorE2ELi2EEENS1_10collective14CollectiveConvINS1_47MainloopSm100TmaUmmaWarpSpecializedImplicitGemmILS5_2ELi27ELi2ELi1ELi2EN4cute5tupleIJNSA_1CILi2EEENSC_ILi1EEESE_EEEEENSB_IJNSC_ILi64EEENSB_IJSH_EEESI_EEENS_12float_e4m3_tESK_NSA_8TiledMMAINSA_8MMA_AtomIJNSA_10MMA_TraitsINSA_19SM100_MMA_F8F6F4_SSEJSK_SK_fSH_SH_NSA_17integral_constantINSA_4UMMA5MajorELSR_1EEESS_NSP_INSQ_7ScaleInELST_0EEESU_EEEEEENSA_6LayoutINSB_IJSE_SE_SE_EEENSB_IJNSC_ILi0EEESZ_SZ_EEEEENSB_IJNSA_10UnderscoreES12_S12_EEEEENS7_6detail27Sm100ImplicitGemmTileTraitsINSA_13SM90_TMA_LOADENSA_14ComposedLayoutINSA_7SwizzleILi2ELi4ELi3EEENSA_18smem_ptr_flag_bitsILi8EEENSX_INSB_IJSH_NSC_ILi8EEEEEENSB_IJSE_SH_EEEEEEEvEENS16_INSA_30SM90_TMA_LOAD_IM2COL_MULTICASTES1H_vEEEENS_8epilogue10collective18CollectiveEpilogueINS1M_23Sm100TmaWarpSpecializedILi1ELi1ELi32ELb0ELb0EEEJSJ_NSB_IJNSX_ISH_SE_EES1R_EEESK_NSB_IJlNSB_IJSE_llEEESZ_EEESK_S1U_NS1M_6fusion15FusionCallbacksIS1Q_NS1V_17LinearCombinationISK_fSK_fLNS_15FloatRoundStyleE2EEESJ_S1S_JEEENSA_5SM1004TMEM4LOAD26SM100_TMEM_LOAD_16dp32b32xES17_NS18_IS1A_S1C_NSX_INSB_IJS1D_SH_EEENSB_IJSH_SE_EEEEEEENSA_39AutoVectorizingCopyWithAssumedAlignmentILi128EEENSA_14SM90_TMA_STOREES28_S2A_S2A_EEEvvEEEEvNT_6ParamsE) ;  /* 0xffffff7402307950 */ /* 0x000fea0003c3ffff */
.L_x_196:
[----:B------:R-:W-:-:S00]  /*8b40*/  BRA `(.L_x_196) ;  /* 0xfffffffc00fc7947 */ /* 0x000fc0000383ffff */
[----:B------:R-:W-:-:S00]  /*8b50*/  NOP ;  /* 0x0000000000007918 */ /* 0x000fc00000000000 */
        /* <DEDUP_REMOVED lines=10> */
.L_x_197:


//--------------------- .nv.global.init           --------------------------
	.section	.nv.global.init,"aw",@progbits
.nv.global.init:
	.type		$str$29,@object
	.size		$str$29,($str$30 - $str$29)
$str$29:
        /*0000*/ 	.byte	0x28, 0x61, 0x64, 0x64, 0x72, 0x65, 0x73, 0x73, 0x20, 0x26, 0x20, 0x6d, 0x61, 0x73, 0x6b, 0x29
        /*0010*/ 	.byte	0x20, 0x3d, 0x3d, 0x20, 0x30, 0x00
	.type		$str$30,@object
	.size		$str$30,($str$28 - $str$30)
$str$30:
        /*0016*/ 	.byte	0x2f, 0x74, 0x6d, 0x70, 0x2f, 0x63, 0x75, 0x74, 0x6c, 0x61, 0x73, 0x73, 0x5f, 0x73, 0x77, 0x65
        /*0026*/ 	.byte	0x65, 0x70, 0x5f, 0x73, 0x72, 0x63, 0x2f, 0x69, 0x6e, 0x63, 0x6c, 0x75, 0x64, 0x65, 0x2f, 0x63
        /*0036*/ 	.byte	0x75, 0x74, 0x65, 0x2f, 0x70, 0x6f, 0x69, 0x6e, 0x74, 0x65, 0x72, 0x5f, 0x66, 0x6c, 0x61, 0x67
        /*0046*/ 	.byte	0x67, 0x65, 0x64, 0x2e, 0x68, 0x70, 0x70, 0x00
	.type		$str$28,@object
	.size		$str$28,($str$27 - $str$28)
$str$28:
        /*004e*/ 	.byte	0x2f, 0x74, 0x6d, 0x70, 0x2f, 0x63, 0x75, 0x74, 0x6c, 0x61, 0x73, 0x73, 0x5f, 0x73, 0x77, 0x65
        /*005e*/ 	.byte	0x65, 0x70, 0x5f, 0x73, 0x72, 0x63, 0x2f, 0x69, 0x6e, 0x63, 0x6c, 0x75, 0x64, 0x65, 0x2f, 0x63
        /*006e*/ 	.byte	0x75, 0x74, 0x65, 0x2f, 0x61, 0x74, 0x6f, 0x6d, 0x2f, 0x63, 0x6f, 0x70, 0x79, 0x5f, 0x74, 0x72
        /*007e*/ 	.byte	0x61, 0x69, 0x74, 0x73, 0x5f, 0x73, 0x6d, 0x31, 0x30, 0x30, 0x2e, 0x68, 0x70, 0x70, 0x00
	.type		$str$27,@object
	.size		$str$27,(__unnamed_1 - $str$27)
$str$27:
        /*008d*/ 	.byte	0x28, 0x28, 0x75, 0x69, 0x6e, 0x74, 0x33, 0x32, 0x5f, 0x74, 0x28, 0x74, 0x68, 0x72, 0x65, 0x61
        /*009d*/ 	.byte	0x64, 0x49, 0x64, 0x78, 0x2e, 0x78, 0x29, 0x20, 0x2f, 0x20, 0x33, 0x32, 0x29, 0x20, 0x25, 0x20
        /*00ad*/ 	.byte	0x34, 0x29, 0x20, 0x3d, 0x3d, 0x20, 0x28, 0x28, 0x28, 0x74, 0x6d, 0x65, 0x6d, 0x5f, 0x61, 0x64
        /*00bd*/ 	.byte	0x64, 0x72, 0x20, 0x3e, 0x3e, 0x20, 0x31, 0x36, 0x29, 0x20, 0x2f, 0x20, 0x33, 0x32, 0x29, 0x20
        /*00cd*/ 	.byte	0x25, 0x20, 0x34, 0x29, 0x00
	.type		__unnamed_1,@object
	.size		__unnamed_1,(__unnamed_2 - __unnamed_1)
__unnamed_1:
        /*00d2*/ 	.byte	0x61, 0x75, 0x74, 0x6f, 0x20, 0x63, 0x75, 0x74, 0x65, 0x3a, 0x3a, 0x61, 0x73, 0x5f, 0x70, 0x6f
        /* <DEDUP_REMOVED lines=24> */
        /*0262*/ 	.byte	0x3c, 0x34, 0x30, 0x39, 0x36, 0x3e, 0x3e, 0x3e, 0x3e, 0x5d, 0x00
	.type		__unnamed_2,@object
	.size		__unnamed_2,(.L_2 - __unnamed_2)
__unnamed_2:
        /* <DEDUP_REMOVED lines=40> */
        /*04ed*/ 	.byte	0x74, 0x65, 0x3a, 0x3a, 0x43, 0x3c, 0x30, 0x3e, 0x3e, 0x3e, 0x3e, 0x5d, 0x00
.L_2:


//--------------------- .nv.shared._ZN7cutlass13device_kernelINS_4conv6kernel13ConvUniversalINS1_16ConvProblemShapeILNS1_8OperatorE2ELi2EEENS1_10collective14CollectiveConvINS1_47MainloopSm100TmaUmmaWarpSpecializedImplicitGemmILS5_2ELi27ELi2ELi1ELi2EN4cute5tupleIJNSA_1CILi2EEENSC_ILi1EEESE_EEEEENSB_IJNSC_ILi64EEENSB_IJSH_EEESI_EEENS_12float_e4m3_tESK_NSA_8TiledMMAINSA_8MMA_AtomIJNSA_10MMA_TraitsINSA_19SM100_MMA_F8F6F4_SSEJSK_SK_fSH_SH_NSA_17integral_constantINSA_4UMMA5MajorELSR_1EEESS_NSP_INSQ_7ScaleInELST_0EEESU_EEEEEENSA_6LayoutINSB_IJSE_SE_SE_EEENSB_IJNSC_ILi0EEESZ_SZ_EEEEENSB_IJNSA_10UnderscoreES12_S12_EEEEENS7_6detail27Sm100ImplicitGemmTileTraitsINSA_13SM90_TMA_LOADENSA_14ComposedLayoutINSA_7SwizzleILi2ELi4ELi3EEENSA_18smem_ptr_flag_bitsILi8EEENSX_INSB_IJSH_NSC_ILi8EEEEEENSB_IJSE_SH_EEEEEEEvEENS16_INSA_30SM90_TMA_LOAD_IM2COL_MULTICASTES1H_vEEEENS_8epilogue10collective18CollectiveEpilogueINS1M_23Sm100TmaWarpSpecializedILi1ELi1ELi32ELb0ELb0EEEJSJ_NSB_IJNSX_ISH_SE_EES1R_EEESK_NSB_IJlNSB_IJSE_llEEESZ_EEESK_S1U_NS1M_6fusion15FusionCallbacksIS1Q_NS1V_17LinearCombinationISK_fSK_fLNS_15FloatRoundStyleE2EEESJ_S1S_JEEENSA_5SM1004TMEM4LOAD26SM100_TMEM_LOAD_16dp32b32xES17_NS18_IS1A_S1C_NSX_INSB_IJS1D_SH_EEENSB_IJSH_SE_EEEEEEENSA_39AutoVectorizingCopyWithAssumedAlignmentILi128EEENSA_14SM90_TMA_STOREES28_S2A_S2A_EEEvvEEEEvNT_6ParamsE --------------------------
	.section	.nv.shared._ZN7cutlass13device_kernelINS_4conv6kernel13ConvUniversalINS1_16ConvProblemShapeILNS1_8OperatorE2ELi2EEENS1_10collective14CollectiveConvINS1_47MainloopSm100TmaUmmaWarpSpecializedImplicitGemmILS5_2ELi27ELi2ELi1ELi2EN4cute5tupleIJNSA_1CILi2EEENSC_ILi1EEESE_EEEEENSB_IJNSC_ILi64EEENSB_IJSH_EEESI_EEENS_12float_e4m3_tESK_NSA_8TiledMMAINSA_8MMA_AtomIJNSA_10MMA_TraitsINSA_19SM100_MMA_F8F6F4_SSEJSK_SK_fSH_SH_NSA_17integral_constantINSA_4UMMA5MajorELSR_1EEESS_NSP_INSQ_7ScaleInELST_0EEESU_EEEEEENSA_6LayoutINSB_IJSE_SE_SE_EEENSB_IJNSC_ILi0EEESZ_SZ_EEEEENSB_IJNSA_10UnderscoreES12_S12_EEEEENS7_6detail27Sm100ImplicitGemmTileTraitsINSA_13SM90_TMA_LOADENSA_14ComposedLayoutINSA_7SwizzleILi2ELi4ELi3EEENSA_18smem_ptr_flag_bitsILi8EEENSX_INSB_IJSH_NSC_ILi8EEEEEENSB_IJSE_SH_EEEEEEEvEENS16_INSA_30SM90_TMA_LOAD_IM2COL_MULTICASTES1H_vEEEENS_8epilogue10collective18CollectiveEpilogueINS1M_23Sm100TmaWarpSpecializedILi1ELi1ELi32ELb0ELb0EEEJSJ_NSB_IJNSX_ISH_SE_EES1R_EEESK_NSB_IJlNSB_IJSE_llEEESZ_EEESK_S1U_NS1M_6fusion15FusionCallbacksIS1Q_NS1V_17LinearCombinationISK_fSK_fLNS_15FloatRoundStyleE2EEESJ_S1S_JEEENSA_5SM1004TMEM4LOAD26SM100_TMEM_LOAD_16dp32b32xES17_NS18_IS1A_S1C_NSX_INSB_IJS1D_SH_EEENSB_IJSH_SE_EEEEEEENSA_39AutoVectorizingCopyWithAssumedAlignmentILi128EEENSA_14SM90_TMA_STOREES28_S2A_S2A_EEEvvEEEEvNT_6ParamsE,"aw",@nobits
	.sectionflags	@""
	.align	16
	.zero		1024


//--------------------- .nv.shared.reserved.0     --------------------------
	.section	.nv.shared.reserved.0,"aw",@nobits
	.weak		__nv_reservedSMEM_offset_0_alias
	.size		__nv_reservedSMEM_offset_0_alias, 0, 64
	.other		__nv_reservedSMEM_offset_0_alias,@"STO_CUDA_RESERVED_SHARED STV_DEFAULT"
__nv_reservedSMEM_offset_0_alias:
	.zero		0
.nv.shared.reserved.0:
	.zero		64
	.weak		__nv_reservedSMEM_tcgen05_partition
	.type		__nv_reservedSMEM_tcgen05_partition,@object
	.size		__nv_reservedSMEM_tcgen05_partition,(.L_0 - __nv_reservedSMEM_tcgen05_partition)
__nv_reservedSMEM_tcgen05_partition:
	.zero		32
.L_0:


//--------------------- .nv.global                --------------------------
	.section	.nv.global,"aw",@nobits
.nv.global:
	.type		_ZN39_INTERNAL_ab1dcd1e_4_k_cu_6424dd1d_32134cute1_E,@object
	.size		_ZN39_INTERNAL_ab1dcd1e_4_k_cu_6424dd1d_32134cute1_E,(_ZN39_INTERNAL_ab1dcd1e_4_k_cu_6424dd1d_32134cuda3std3__45__cpo6cbeginE - _ZN39_INTERNAL_ab1dcd1e_4_k_cu_6424dd1d_32134cute1_E)
_ZN39_INTERNAL_ab1dcd1e_4_k_cu_6424dd1d_32134cute1_E:
	.zero		1
	.type		_ZN39_INTERNAL_ab1dcd1e_4_k_cu_6424dd1d_32134cuda3std3__45__cpo6cbeginE,@object
	.size		_ZN39_INTERNAL_ab1dcd1e_4_k_cu_6424dd1d_32134cuda3std3__45__cpo6cbeginE,(_ZN39_INTERNAL_ab1dcd1e_4_k_cu_6424dd1d_32134cuda3std3__48in_placeE - _ZN39_INTERNAL_ab1dcd1e_4_k_cu_6424dd1d_32134cuda3std3__45__cpo6cbeginE)
_ZN39_INTERNAL_ab1dcd1e_4_k_cu_6424dd1d_32134cuda3std3__45__cpo6cbeginE:
	.zero		1
	.type		_ZN39_INTERNAL_ab1dcd1e_4_k_cu_6424dd1d_32134cuda3std3__48in_placeE,@object
	.size		_ZN39_INTERNAL_ab1dcd1e_4_k_cu_6424dd1d_32134cuda3std3__48in_placeE,(_ZN39_INTERNAL_ab1dcd1e_4_k_cu_6424dd1d_32134cuda3std6ranges3__45__cpo9iter_moveE - _ZN39_INTERNAL_ab1dcd1e_4_k_cu_6424dd1d_32134cuda3std3__48in_placeE)
_ZN39_INTERNAL_ab1dcd1e_4_k_cu_6424dd1d_32134cuda3std3__48in_placeE:
	.zero		1
	.type		_ZN39_INTERNAL_ab1dcd1e_4_k_cu_6424dd1d_32134cuda3std6ranges3__45__cpo9iter_moveE,@object
	.size		_ZN39_INTERNAL_ab1dcd1e_4_k_cu_6424dd1d_32134cuda3std6ranges3__45__cpo9iter_moveE,(_ZN39_INTERNAL_ab1dcd1e_4_k_cu_6424dd1d_32134cuda3std3__45__cpo5beginE - _ZN39_INTERNAL_ab1dcd1e_4_k_cu_6424dd1d_32134cuda3std6ranges3__45__cpo9iter_moveE)
_ZN39_INTERNAL_ab1dcd1e_4_k_cu_6424dd1d_32134cuda3std6ranges3__45__cpo9iter_moveE:
	.zero		1
	.type		_ZN39_INTERNAL_ab1dcd1e_4_k_cu_6424dd1d_32134cuda3std3__45__cpo5beginE,@object
	.size		_ZN39_INTERNAL_ab1dcd1e_4_k_cu_6424dd1d_32134cuda3std3__45__cpo5beginE,(_ZN39_INTERNAL_ab1dcd1e_4_k_cu_6424dd1d_32134cuda3std3__441_GLOBAL__N__ab1dcd1e_4_k_cu_6424dd1d_32136ignoreE - _ZN39_INTERNAL_ab1dcd1e_4_k_cu_6424dd1d_32134cuda3std3__45__cpo5beginE)
_ZN39_INTERNAL_ab1dcd1e_4_k_cu_6424dd1d_32134cuda3std3__45__cpo5beginE:
	.zero		1
	.type		_ZN39_INTERNAL_ab1dcd1e_4_k_cu_6424dd1d_32134cuda3std3__441_GLOBAL__N__ab1dcd1e_4_k_cu_6424dd1d_32136ignoreE,@object
	.size		_ZN39_INTERNAL_ab1dcd1e_4_k_cu_6424dd1d_32134cuda3std3__441_GLOBAL__N__ab1dcd1e_4_k_cu_6424dd1d_32136ignoreE,(_ZN39_INTERNAL_ab1dcd1e_4_k_cu_6424dd1d_32134cute7productE - _ZN39_INTERNAL_ab1dcd1e_4_k_cu_6424dd1d_32134cuda3std3__441_GLOBAL__N__ab1dcd1e_4_k_cu_6424dd1d_32136ignoreE)
_ZN39_INTERNAL_ab1dcd1e_4_k_cu_6424dd1d_32134cuda3std3__441_GLOBAL__N__ab1dcd1e_4_k_cu_6424dd1d_32136ignoreE:
	.zero		1
	.type		_ZN39_INTERNAL_ab1dcd1e_4_k_cu_6424dd1d_32134cute7productE,@object
	.size		_ZN39_INTERNAL_ab1dcd1e_4_k_cu_6424dd1d_32134cute7productE,(_ZN39_INTERNAL_ab1dcd1e_4_k_cu_6424dd1d_32134cuda3std3__45__cpo3endE - _ZN39_INTERNAL_ab1dcd1e_4_k_cu_6424dd1d_32134cute7productE)
_ZN39_INTERNAL_ab1dcd1e_4_k_cu_6424dd1d_32134cute7productE:
	.zero		1
	.type		_ZN39_INTERNAL_ab1dcd1e_4_k_cu_6424dd1d_32134cuda3std3__45__cpo3endE,@object
	.size		_ZN39_INTERNAL_ab1dcd1e_4_k_cu_6424dd1d_32134cuda3std3__45__cpo3endE,(_ZN39_INTERNAL_ab1dcd1e_4_k_cu_6424dd1d_32134cuda3std3__419piecewise_constructE - _ZN39_INTERNAL_ab1dcd1e_4_k_cu_6424dd1d_32134cuda3std3__45__cpo3endE)
_ZN39_INTERNAL_ab1dcd1e_4_k_cu_6424dd1d_32134cuda3std3__45__cpo3endE:
	.zero		1
	.type		_ZN39_INTERNAL_ab1dcd1e_4_k_cu_6424dd1d_32134cuda3std3__419piecewise_constructE,@object
	.size		_ZN39_INTERNAL_ab1dcd1e_4_k_cu_6424dd1d_32134cuda3std3__419piecewise_constructE,(_ZN39_INTERNAL_ab1dcd1e_4_k_cu_6424dd1d_32134cuda3std3__45__cpo4cendE - _ZN39_INTERNAL_ab1dcd1e_4_k_cu_6424dd1d_32134cuda3std3__419piecewise_constructE)
_ZN39_INTERNAL_ab1dcd1e_4_k_cu_6424dd1d_32134cuda3std3__419piecewise_constructE:
	.zero		1
	.type		_ZN39_INTERNAL_ab1dcd1e_4_k_cu_6424dd1d_32134cuda3std3__45__cpo4cendE,@object
	.size		_ZN39_INTERNAL_ab1dcd1e_4_k_cu_6424dd1d_32134cuda3std3__45__cpo4cendE,(_ZN39_INTERNAL_ab1dcd1e_4_k_cu_6424dd1d_32134cuda3std6ranges3__45__cpo4swapE - _ZN39_INTERNAL_ab1dcd1e_4_k_cu_6424dd1d_32134cuda3std3__45__cpo4cendE)
_ZN39_INTERNAL_ab1dcd1e_4_k_cu_6424dd1d_32134cuda3std3__45__cpo4cendE:
	.zero		1
	.type		_ZN39_INTERNAL_ab1dcd1e_4_k_cu_6424dd1d_32134cuda3std6ranges3__45__cpo4swapE,@object
	.size		_ZN39_INTERNAL_ab1dcd1e_4_k_cu_6424dd1d_32134cuda3std6ranges3__45__cpo4swapE,(.L_10 - _ZN39_INTERNAL_ab1dcd1e_4_k_cu_6424dd1d_32134cuda3std6ranges3__45__cpo4swapE)
_ZN39_INTERNAL_ab1dcd1e_4_k_cu_6424dd1d_32134cuda3std6ranges3__45__cpo4swapE:
	.zero		1
.L_10:


//--------------------- .nv.constant0._ZN7cutlass13device_kernelINS_4conv6kernel13ConvUniversalINS1_16ConvProblemShapeILNS1_8OperatorE2ELi2EEENS1_10collective14CollectiveConvINS1_47MainloopSm100TmaUmmaWarpSpecializedImplicitGemmILS5_2ELi27ELi2ELi1ELi2EN4cute5tupleIJNSA_1CILi2EEENSC_ILi1EEESE_EEEEENSB_IJNSC_ILi64EEENSB_IJSH_EEESI_EEENS_12float_e4m3_tESK_NSA_8TiledMMAINSA_8MMA_AtomIJNSA_10MMA_TraitsINSA_19SM100_MMA_F8F6F4_SSEJSK_SK_fSH_SH_NSA_17integral_constantINSA_4UMMA5MajorELSR_1EEESS_NSP_INSQ_7ScaleInELST_0EEESU_EEEEEENSA_6LayoutINSB_IJSE_SE_SE_EEENSB_IJNSC_ILi0EEESZ_SZ_EEEEENSB_IJNSA_10UnderscoreES12_S12_EEEEENS7_6detail27Sm100ImplicitGemmTileTraitsINSA_13SM90_TMA_LOADENSA_14ComposedLayoutINSA_7SwizzleILi2ELi4ELi3EEENSA_18smem_ptr_flag_bitsILi8EEENSX_INSB_IJSH_NSC_ILi8EEEEEENSB_IJSE_SH_EEEEEEEvEENS16_INSA_30SM90_TMA_LOAD_IM2COL_MULTICASTES1H_vEEEENS_8epilogue10collective18CollectiveEpilogueINS1M_23Sm100TmaWarpSpecializedILi1ELi1ELi32ELb0ELb0EEEJSJ_NSB_IJNSX_ISH_SE_EES1R_EEESK_NSB_IJlNSB_IJSE_llEEESZ_EEESK_S1U_NS1M_6fusion15FusionCallbacksIS1Q_NS1V_17LinearCombinationISK_fSK_fLNS_15FloatRoundStyleE2EEESJ_S1S_JEEENSA_5SM1004TMEM4LOAD26SM100_TMEM_LOAD_16dp32b32xES17_NS18_IS1A_S1C_NSX_INSB_IJS1D_SH_EEENSB_IJSH_SE_EEEEEEENSA_39AutoVectorizingCopyWithAssumedAlignmentILi128EEENSA_14SM90_TMA_STOREES28_S2A_S2A_EEEvvEEEEvNT_6ParamsE --------------------------
	.section	.nv.constant0._ZN7cutlass13device_kernelINS_4conv6kernel13ConvUniversalINS1_16ConvProblemShapeILNS1_8OperatorE2ELi2EEENS1_10collective14CollectiveConvINS1_47MainloopSm100TmaUmmaWarpSpecializedImplicitGemmILS5_2ELi27ELi2ELi1ELi2EN4cute5tupleIJNSA_1CILi2EEENSC_ILi1EEESE_EEEEENSB_IJNSC_ILi64EEENSB_IJSH_EEESI_EEENS_12float_e4m3_tESK_NSA_8TiledMMAINSA_8MMA_AtomIJNSA_10MMA_TraitsINSA_19SM100_MMA_F8F6F4_SSEJSK_SK_fSH_SH_NSA_17integral_constantINSA_4UMMA5MajorELSR_1EEESS_NSP_INSQ_7ScaleInELST_0EEESU_EEEEEENSA_6LayoutINSB_IJSE_SE_SE_EEENSB_IJNSC_ILi0EEESZ_SZ_EEEEENSB_IJNSA_10UnderscoreES12_S12_EEEEENS7_6detail27Sm100ImplicitGemmTileTraitsINSA_13SM90_TMA_LOADENSA_14ComposedLayoutINSA_7SwizzleILi2ELi4ELi3EEENSA_18smem_ptr_flag_bitsILi8EEENSX_INSB_IJSH_NSC_ILi8EEEEEENSB_IJSE_SH_EEEEEEEvEENS16_INSA_30SM90_TMA_LOAD_IM2COL_MULTICASTES1H_vEEEENS_8epilogue10collective18CollectiveEpilogueINS1M_23Sm100TmaWarpSpecializedILi1ELi1ELi32ELb0ELb0EEEJSJ_NSB_IJNSX_ISH_SE_EES1R_EEESK_NSB_IJlNSB_IJSE_llEEESZ_EEESK_S1U_NS1M_6fusion15FusionCallbacksIS1Q_NS1V_17LinearCombinationISK_fSK_fLNS_15FloatRoundStyleE2EEESJ_S1S_JEEENSA_5SM1004TMEM4LOAD26SM100_TMEM_LOAD_16dp32b32xES17_NS18_IS1A_S1C_NSX_INSB_IJS1D_SH_EEENSB_IJSH_SE_EEEEEEENSA_39AutoVectorizingCopyWithAssumedAlignmentILi128EEENSA_14SM90_TMA_STOREES28_S2A_S2A_EEEvvEEEEvNT_6ParamsE,"a",@progbits
	.sectionflags	@""
	.align	4
.nv.constant0._ZN7cutlass13device_kernelINS_4conv6kernel13ConvUniversalINS1_16ConvProblemShapeILNS1_8OperatorE2ELi2EEENS1_10collective14CollectiveConvINS1_47MainloopSm100TmaUmmaWarpSpecializedImplicitGemmILS5_2ELi27ELi2ELi1ELi2EN4cute5tupleIJNSA_1CILi2EEENSC_ILi1EEESE_EEEEENSB_IJNSC_ILi64EEENSB_IJSH_EEESI_EEENS_12float_e4m3_tESK_NSA_8TiledMMAINSA_8MMA_AtomIJNSA_10MMA_TraitsINSA_19SM100_MMA_F8F6F4_SSEJSK_SK_fSH_SH_NSA_17integral_constantINSA_4UMMA5MajorELSR_1EEESS_NSP_INSQ_7ScaleInELST_0EEESU_EEEEEENSA_6LayoutINSB_IJSE_SE_SE_EEENSB_IJNSC_ILi0EEESZ_SZ_EEEEENSB_IJNSA_10UnderscoreES12_S12_EEEEENS7_6detail27Sm100ImplicitGemmTileTraitsINSA_13SM90_TMA_LOADENSA_14ComposedLayoutINSA_7SwizzleILi2ELi4ELi3EEENSA_18smem_ptr_flag_bitsILi8EEENSX_INSB_IJSH_NSC_ILi8EEEEEENSB_IJSE_SH_EEEEEEEvEENS16_INSA_30SM90_TMA_LOAD_IM2COL_MULTICASTES1H_vEEEENS_8epilogue10collective18CollectiveEpilogueINS1M_23Sm100TmaWarpSpecializedILi1ELi1ELi32ELb0ELb0EEEJSJ_NSB_IJNSX_ISH_SE_EES1R_EEESK_NSB_IJlNSB_IJSE_llEEESZ_EEESK_S1U_NS1M_6fusion15FusionCallbacksIS1Q_NS1V_17LinearCombinationISK_fSK_fLNS_15FloatRoundStyleE2EEESJ_S1S_JEEENSA_5SM1004TMEM4LOAD26SM100_TMEM_LOAD_16dp32b32xES17_NS18_IS1A_S1C_NSX_INSB_IJS1D_SH_EEENSB_IJSH_SE_EEEEEEENSA_39AutoVectorizingCopyWithAssumedAlignmentILi128EEENSA_14SM90_TMA_STOREES28_S2A_S2A_EEEvvEEEEvNT_6ParamsE:
	.zero		2944


//--------------------- SYMBOLS --------------------------

	.type		.nv.reservedSmem.offset0,@object
	.size		.nv.reservedSmem.offset0,0x4
	.type		.nv.reservedSmem.cap,@object
	.size		.nv.reservedSmem.cap,0x4
	.type		__assertfail,@function
